//
// Generated by NVIDIA NVVM Compiler
//
// Compiler Build ID: CL-36424714
// Cuda compilation tools, release 13.0, V13.0.88
// Based on NVVM 20.0.0
//

.version 9.0
.target sm_100
.address_size 64

	// .globl	_Z30generateUniqueRandomIntsAtomicPiiiy
.global .align 4 .b8 precalc_xorwow_matrix[102400];
.global .align 4 .b8 precalc_xorwow_offset_matrix[102400];
.global .align 4 .b8 mrg32k3aM1[2304];
.global .align 4 .b8 mrg32k3aM2[2304];
.global .align 4 .b8 mrg32k3aM1SubSeq[2016];
.global .align 4 .b8 mrg32k3aM2SubSeq[2016];
.global .align 4 .b8 mrg32k3aM1Seq[2304];
.global .align 4 .b8 mrg32k3aM2Seq[2304];
.const .align 8 .b8 __cr_lgamma_table[72];
// _ZZ30generateUniqueRandomIntsAtomicPiiiyE15generated_count has been demoted
// _ZZ30generateUniqueRandomIntsAtomicPiiiyE10slot_taken has been demoted

.visible .entry _Z30generateUniqueRandomIntsAtomicPiiiy(
	.param .u64 .ptr .align 1 _Z30generateUniqueRandomIntsAtomicPiiiy_param_0,
	.param .u32 _Z30generateUniqueRandomIntsAtomicPiiiy_param_1,
	.param .u32 _Z30generateUniqueRandomIntsAtomicPiiiy_param_2,
	.param .u64 _Z30generateUniqueRandomIntsAtomicPiiiy_param_3
)
{
	.local .align 8 .b8 	__local_depot0[48];
	.reg .b64 	%SP;
	.reg .b64 	%SPL;
	.reg .pred 	%p<83>;
	.reg .b16 	%rs<7>;
	.reg .b32 	%r<1284>;
	.reg .b64 	%rd<31>;
	// demoted variable
	.shared .align 4 .u32 _ZZ30generateUniqueRandomIntsAtomicPiiiyE15generated_count;
	// demoted variable
	.shared .align 1 .b8 _ZZ30generateUniqueRandomIntsAtomicPiiiyE10slot_taken[1024];
	mov.u64 	%SPL, __local_depot0;
	ld.param.u64 	%rd12, [_Z30generateUniqueRandomIntsAtomicPiiiy_param_0];
	ld.param.u32 	%r588, [_Z30generateUniqueRandomIntsAtomicPiiiy_param_1];
	ld.param.u32 	%r589, [_Z30generateUniqueRandomIntsAtomicPiiiy_param_2];
	ld.param.u64 	%rd11, [_Z30generateUniqueRandomIntsAtomicPiiiy_param_3];
	cvta.to.global.u64 	%rd1, %rd12;
	mov.u32 	%r590, %ctaid.x;
	mov.u32 	%r591, %ntid.x;
	mov.u32 	%r1, %tid.x;
	mad.lo.s32 	%r2, %r590, %r591, %r1;
	setp.ge.s32 	%p1, %r2, %r589;
	@%p1 bra 	$L__BB0_142;
	add.u64 	%rd2, %SPL, 0;
	cvt.s64.s32 	%rd30, %r2;
	add.s64 	%rd14, %rd11, %rd30;
	cvt.u32.u64 	%r592, %rd14;
	xor.b32  	%r593, %r592, -1429050551;
	mul.lo.s32 	%r594, %r593, 1099087573;
	{ .reg .b32 tmp; mov.b64 {tmp, %r595}, %rd14; }
	xor.b32  	%r596, %r595, -136515619;
	mul.lo.s32 	%r597, %r596, -1703105765;
	add.s32 	%r598, %r594, %r597;
	add.s32 	%r1276, %r598, 6615241;
	add.s32 	%r999, %r594, 123456789;
	st.local.v2.u32 	[%rd2], {%r1276, %r999};
	xor.b32  	%r998, %r594, 362436069;
	add.s32 	%r997, %r597, 521288629;
	st.local.v2.u32 	[%rd2+8], {%r998, %r997};
	xor.b32  	%r996, %r597, 88675123;
	add.s32 	%r995, %r594, 5783321;
	st.local.v2.u32 	[%rd2+16], {%r996, %r995};
	setp.eq.s32 	%p2, %r2, 0;
	@%p2 bra 	$L__BB0_116;
	mov.b32 	%r982, 0;
$L__BB0_3:
	mov.u64 	%rd4, %rd30;
	and.b64  	%rd5, %rd4, 3;
	setp.eq.s64 	%p3, %rd5, 0;
	@%p3 bra 	$L__BB0_115;
	mul.wide.u32 	%rd15, %r982, 3200;
	mov.u64 	%rd16, precalc_xorwow_matrix;
	add.s64 	%rd6, %rd16, %rd15;
	mov.b32 	%r995, 0;
	mov.u32 	%r996, %r995;
	mov.u32 	%r997, %r995;
	mov.u32 	%r998, %r995;
	mov.u32 	%r999, %r995;
	mov.u32 	%r988, %r995;
$L__BB0_5:
	mul.wide.u32 	%rd17, %r988, 4;
	add.s64 	%rd18, %rd2, %rd17;
	ld.local.u32 	%r21, [%rd18+4];
	shl.b32 	%r22, %r988, 5;
	mov.b32 	%r994, 0;
$L__BB0_6:
	.pragma "nounroll";
	shr.u32 	%r602, %r21, %r994;
	and.b32  	%r603, %r602, 1;
	setp.eq.b32 	%p4, %r603, 1;
	not.pred 	%p5, %p4;
	add.s32 	%r604, %r22, %r994;
	mul.lo.s32 	%r605, %r604, 5;
	mul.wide.u32 	%rd19, %r605, 4;
	add.s64 	%rd7, %rd6, %rd19;
	@%p5 bra 	$L__BB0_8;
	ld.global.u32 	%r606, [%rd7];
	xor.b32  	%r999, %r999, %r606;
	ld.global.u32 	%r607, [%rd7+4];
	xor.b32  	%r998, %r998, %r607;
	ld.global.u32 	%r608, [%rd7+8];
	xor.b32  	%r997, %r997, %r608;
	ld.global.u32 	%r609, [%rd7+12];
	xor.b32  	%r996, %r996, %r609;
	ld.global.u32 	%r610, [%rd7+16];
	xor.b32  	%r995, %r995, %r610;
$L__BB0_8:
	and.b32  	%r612, %r602, 2;
	setp.eq.s32 	%p6, %r612, 0;
	@%p6 bra 	$L__BB0_10;
	ld.global.u32 	%r613, [%rd7+20];
	xor.b32  	%r999, %r999, %r613;
	ld.global.u32 	%r614, [%rd7+24];
	xor.b32  	%r998, %r998, %r614;
	ld.global.u32 	%r615, [%rd7+28];
	xor.b32  	%r997, %r997, %r615;
	ld.global.u32 	%r616, [%rd7+32];
	xor.b32  	%r996, %r996, %r616;
	ld.global.u32 	%r617, [%rd7+36];
	xor.b32  	%r995, %r995, %r617;
$L__BB0_10:
	and.b32  	%r619, %r602, 4;
	setp.eq.s32 	%p7, %r619, 0;
	@%p7 bra 	$L__BB0_12;
	ld.global.u32 	%r620, [%rd7+40];
	xor.b32  	%r999, %r999, %r620;
	ld.global.u32 	%r621, [%rd7+44];
	xor.b32  	%r998, %r998, %r621;
	ld.global.u32 	%r622, [%rd7+48];
	xor.b32  	%r997, %r997, %r622;
	ld.global.u32 	%r623, [%rd7+52];
	xor.b32  	%r996, %r996, %r623;
	ld.global.u32 	%r624, [%rd7+56];
	xor.b32  	%r995, %r995, %r624;
$L__BB0_12:
	and.b32  	%r626, %r602, 8;
	setp.eq.s32 	%p8, %r626, 0;
	@%p8 bra 	$L__BB0_14;
	ld.global.u32 	%r627, [%rd7+60];
	xor.b32  	%r999, %r999, %r627;
	ld.global.u32 	%r628, [%rd7+64];
	xor.b32  	%r998, %r998, %r628;
	ld.global.u32 	%r629, [%rd7+68];
	xor.b32  	%r997, %r997, %r629;
	ld.global.u32 	%r630, [%rd7+72];
	xor.b32  	%r996, %r996, %r630;
	ld.global.u32 	%r631, [%rd7+76];
	xor.b32  	%r995, %r995, %r631;
$L__BB0_14:
	and.b32  	%r633, %r602, 16;
	setp.eq.s32 	%p9, %r633, 0;
	@%p9 bra 	$L__BB0_16;
	ld.global.u32 	%r634, [%rd7+80];
	xor.b32  	%r999, %r999, %r634;
	ld.global.u32 	%r635, [%rd7+84];
	xor.b32  	%r998, %r998, %r635;
	ld.global.u32 	%r636, [%rd7+88];
	xor.b32  	%r997, %r997, %r636;
	ld.global.u32 	%r637, [%rd7+92];
	xor.b32  	%r996, %r996, %r637;
	ld.global.u32 	%r638, [%rd7+96];
	xor.b32  	%r995, %r995, %r638;
$L__BB0_16:
	and.b32  	%r640, %r602, 32;
	setp.eq.s32 	%p10, %r640, 0;
	@%p10 bra 	$L__BB0_18;
	ld.global.u32 	%r641, [%rd7+100];
	xor.b32  	%r999, %r999, %r641;
	ld.global.u32 	%r642, [%rd7+104];
	xor.b32  	%r998, %r998, %r642;
	ld.global.u32 	%r643, [%rd7+108];
	xor.b32  	%r997, %r997, %r643;
	ld.global.u32 	%r644, [%rd7+112];
	xor.b32  	%r996, %r996, %r644;
	ld.global.u32 	%r645, [%rd7+116];
	xor.b32  	%r995, %r995, %r645;
$L__BB0_18:
	and.b32  	%r647, %r602, 64;
	setp.eq.s32 	%p11, %r647, 0;
	@%p11 bra 	$L__BB0_20;
	ld.global.u32 	%r648, [%rd7+120];
	xor.b32  	%r999, %r999, %r648;
	ld.global.u32 	%r649, [%rd7+124];
	xor.b32  	%r998, %r998, %r649;
	ld.global.u32 	%r650, [%rd7+128];
	xor.b32  	%r997, %r997, %r650;
	ld.global.u32 	%r651, [%rd7+132];
	xor.b32  	%r996, %r996, %r651;
	ld.global.u32 	%r652, [%rd7+136];
	xor.b32  	%r995, %r995, %r652;
$L__BB0_20:
	and.b32  	%r654, %r602, 128;
	setp.eq.s32 	%p12, %r654, 0;
	@%p12 bra 	$L__BB0_22;
	ld.global.u32 	%r655, [%rd7+140];
	xor.b32  	%r999, %r999, %r655;
	ld.global.u32 	%r656, [%rd7+144];
	xor.b32  	%r998, %r998, %r656;
	ld.global.u32 	%r657, [%rd7+148];
	xor.b32  	%r997, %r997, %r657;
	ld.global.u32 	%r658, [%rd7+152];
	xor.b32  	%r996, %r996, %r658;
	ld.global.u32 	%r659, [%rd7+156];
	xor.b32  	%r995, %r995, %r659;
$L__BB0_22:
	and.b32  	%r661, %r602, 256;
	setp.eq.s32 	%p13, %r661, 0;
	@%p13 bra 	$L__BB0_24;
	ld.global.u32 	%r662, [%rd7+160];
	xor.b32  	%r999, %r999, %r662;
	ld.global.u32 	%r663, [%rd7+164];
	xor.b32  	%r998, %r998, %r663;
	ld.global.u32 	%r664, [%rd7+168];
	xor.b32  	%r997, %r997, %r664;
	ld.global.u32 	%r665, [%rd7+172];
	xor.b32  	%r996, %r996, %r665;
	ld.global.u32 	%r666, [%rd7+176];
	xor.b32  	%r995, %r995, %r666;
$L__BB0_24:
	and.b32  	%r668, %r602, 512;
	setp.eq.s32 	%p14, %r668, 0;
	@%p14 bra 	$L__BB0_26;
	ld.global.u32 	%r669, [%rd7+180];
	xor.b32  	%r999, %r999, %r669;
	ld.global.u32 	%r670, [%rd7+184];
	xor.b32  	%r998, %r998, %r670;
	ld.global.u32 	%r671, [%rd7+188];
	xor.b32  	%r997, %r997, %r671;
	ld.global.u32 	%r672, [%rd7+192];
	xor.b32  	%r996, %r996, %r672;
	ld.global.u32 	%r673, [%rd7+196];
	xor.b32  	%r995, %r995, %r673;
$L__BB0_26:
	and.b32  	%r675, %r602, 1024;
	setp.eq.s32 	%p15, %r675, 0;
	@%p15 bra 	$L__BB0_28;
	ld.global.u32 	%r676, [%rd7+200];
	xor.b32  	%r999, %r999, %r676;
	ld.global.u32 	%r677, [%rd7+204];
	xor.b32  	%r998, %r998, %r677;
	ld.global.u32 	%r678, [%rd7+208];
	xor.b32  	%r997, %r997, %r678;
	ld.global.u32 	%r679, [%rd7+212];
	xor.b32  	%r996, %r996, %r679;
	ld.global.u32 	%r680, [%rd7+216];
	xor.b32  	%r995, %r995, %r680;
$L__BB0_28:
	and.b32  	%r682, %r602, 2048;
	setp.eq.s32 	%p16, %r682, 0;
	@%p16 bra 	$L__BB0_30;
	ld.global.u32 	%r683, [%rd7+220];
	xor.b32  	%r999, %r999, %r683;
	ld.global.u32 	%r684, [%rd7+224];
	xor.b32  	%r998, %r998, %r684;
	ld.global.u32 	%r685, [%rd7+228];
	xor.b32  	%r997, %r997, %r685;
	ld.global.u32 	%r686, [%rd7+232];
	xor.b32  	%r996, %r996, %r686;
	ld.global.u32 	%r687, [%rd7+236];
	xor.b32  	%r995, %r995, %r687;
$L__BB0_30:
	and.b32  	%r689, %r602, 4096;
	setp.eq.s32 	%p17, %r689, 0;
	@%p17 bra 	$L__BB0_32;
	ld.global.u32 	%r690, [%rd7+240];
	xor.b32  	%r999, %r999, %r690;
	ld.global.u32 	%r691, [%rd7+244];
	xor.b32  	%r998, %r998, %r691;
	ld.global.u32 	%r692, [%rd7+248];
	xor.b32  	%r997, %r997, %r692;
	ld.global.u32 	%r693, [%rd7+252];
	xor.b32  	%r996, %r996, %r693;
	ld.global.u32 	%r694, [%rd7+256];
	xor.b32  	%r995, %r995, %r694;
$L__BB0_32:
	and.b32  	%r696, %r602, 8192;
	setp.eq.s32 	%p18, %r696, 0;
	@%p18 bra 	$L__BB0_34;
	ld.global.u32 	%r697, [%rd7+260];
	xor.b32  	%r999, %r999, %r697;
	ld.global.u32 	%r698, [%rd7+264];
	xor.b32  	%r998, %r998, %r698;
	ld.global.u32 	%r699, [%rd7+268];
	xor.b32  	%r997, %r997, %r699;
	ld.global.u32 	%r700, [%rd7+272];
	xor.b32  	%r996, %r996, %r700;
	ld.global.u32 	%r701, [%rd7+276];
	xor.b32  	%r995, %r995, %r701;
$L__BB0_34:
	and.b32  	%r703, %r602, 16384;
	setp.eq.s32 	%p19, %r703, 0;
	@%p19 bra 	$L__BB0_36;
	ld.global.u32 	%r704, [%rd7+280];
	xor.b32  	%r999, %r999, %r704;
	ld.global.u32 	%r705, [%rd7+284];
	xor.b32  	%r998, %r998, %r705;
	ld.global.u32 	%r706, [%rd7+288];
	xor.b32  	%r997, %r997, %r706;
	ld.global.u32 	%r707, [%rd7+292];
	xor.b32  	%r996, %r996, %r707;
	ld.global.u32 	%r708, [%rd7+296];
	xor.b32  	%r995, %r995, %r708;
$L__BB0_36:
	and.b32  	%r710, %r602, 32768;
	setp.eq.s32 	%p20, %r710, 0;
	@%p20 bra 	$L__BB0_38;
	ld.global.u32 	%r711, [%rd7+300];
	xor.b32  	%r999, %r999, %r711;
	ld.global.u32 	%r712, [%rd7+304];
	xor.b32  	%r998, %r998, %r712;
	ld.global.u32 	%r713, [%rd7+308];
	xor.b32  	%r997, %r997, %r713;
	ld.global.u32 	%r714, [%rd7+312];
	xor.b32  	%r996, %r996, %r714;
	ld.global.u32 	%r715, [%rd7+316];
	xor.b32  	%r995, %r995, %r715;
$L__BB0_38:
	add.s32 	%r994, %r994, 16;
	setp.ne.s32 	%p21, %r994, 32;
	@%p21 bra 	$L__BB0_6;
	mad.lo.s32 	%r716, %r988, -31, %r22;
	add.s32 	%r988, %r716, 1;
	setp.ne.s32 	%p22, %r988, 5;
	@%p22 bra 	$L__BB0_5;
	st.local.u32 	[%rd2+4], %r999;
	st.local.v2.u32 	[%rd2+8], {%r998, %r997};
	st.local.v2.u32 	[%rd2+16], {%r996, %r995};
	setp.eq.s64 	%p23, %rd5, 1;
	@%p23 bra 	$L__BB0_115;
	mov.b32 	%r995, 0;
	mov.u32 	%r996, %r995;
	mov.u32 	%r997, %r995;
	mov.u32 	%r998, %r995;
	mov.u32 	%r999, %r995;
	mov.u32 	%r1080, %r995;
$L__BB0_42:
	mul.wide.u32 	%rd20, %r1080, 4;
	add.s64 	%rd21, %rd2, %rd20;
	ld.local.u32 	%r197, [%rd21+4];
	shl.b32 	%r198, %r1080, 5;
	mov.b32 	%r1086, 0;
$L__BB0_43:
	.pragma "nounroll";
	shr.u32 	%r719, %r197, %r1086;
	and.b32  	%r720, %r719, 1;
	setp.eq.b32 	%p24, %r720, 1;
	not.pred 	%p25, %p24;
	add.s32 	%r721, %r198, %r1086;
	mul.lo.s32 	%r722, %r721, 5;
	mul.wide.u32 	%rd22, %r722, 4;
	add.s64 	%rd8, %rd6, %rd22;
	@%p25 bra 	$L__BB0_45;
	ld.global.u32 	%r723, [%rd8];
	xor.b32  	%r999, %r999, %r723;
	ld.global.u32 	%r724, [%rd8+4];
	xor.b32  	%r998, %r998, %r724;
	ld.global.u32 	%r725, [%rd8+8];
	xor.b32  	%r997, %r997, %r725;
	ld.global.u32 	%r726, [%rd8+12];
	xor.b32  	%r996, %r996, %r726;
	ld.global.u32 	%r727, [%rd8+16];
	xor.b32  	%r995, %r995, %r727;
$L__BB0_45:
	and.b32  	%r729, %r719, 2;
	setp.eq.s32 	%p26, %r729, 0;
	@%p26 bra 	$L__BB0_47;
	ld.global.u32 	%r730, [%rd8+20];
	xor.b32  	%r999, %r999, %r730;
	ld.global.u32 	%r731, [%rd8+24];
	xor.b32  	%r998, %r998, %r731;
	ld.global.u32 	%r732, [%rd8+28];
	xor.b32  	%r997, %r997, %r732;
	ld.global.u32 	%r733, [%rd8+32];
	xor.b32  	%r996, %r996, %r733;
	ld.global.u32 	%r734, [%rd8+36];
	xor.b32  	%r995, %r995, %r734;
$L__BB0_47:
	and.b32  	%r736, %r719, 4;
	setp.eq.s32 	%p27, %r736, 0;
	@%p27 bra 	$L__BB0_49;
	ld.global.u32 	%r737, [%rd8+40];
	xor.b32  	%r999, %r999, %r737;
	ld.global.u32 	%r738, [%rd8+44];
	xor.b32  	%r998, %r998, %r738;
	ld.global.u32 	%r739, [%rd8+48];
	xor.b32  	%r997, %r997, %r739;
	ld.global.u32 	%r740, [%rd8+52];
	xor.b32  	%r996, %r996, %r740;
	ld.global.u32 	%r741, [%rd8+56];
	xor.b32  	%r995, %r995, %r741;
$L__BB0_49:
	and.b32  	%r743, %r719, 8;
	setp.eq.s32 	%p28, %r743, 0;
	@%p28 bra 	$L__BB0_51;
	ld.global.u32 	%r744, [%rd8+60];
	xor.b32  	%r999, %r999, %r744;
	ld.global.u32 	%r745, [%rd8+64];
	xor.b32  	%r998, %r998, %r745;
	ld.global.u32 	%r746, [%rd8+68];
	xor.b32  	%r997, %r997, %r746;
	ld.global.u32 	%r747, [%rd8+72];
	xor.b32  	%r996, %r996, %r747;
	ld.global.u32 	%r748, [%rd8+76];
	xor.b32  	%r995, %r995, %r748;
$L__BB0_51:
	and.b32  	%r750, %r719, 16;
	setp.eq.s32 	%p29, %r750, 0;
	@%p29 bra 	$L__BB0_53;
	ld.global.u32 	%r751, [%rd8+80];
	xor.b32  	%r999, %r999, %r751;
	ld.global.u32 	%r752, [%rd8+84];
	xor.b32  	%r998, %r998, %r752;
	ld.global.u32 	%r753, [%rd8+88];
	xor.b32  	%r997, %r997, %r753;
	ld.global.u32 	%r754, [%rd8+92];
	xor.b32  	%r996, %r996, %r754;
	ld.global.u32 	%r755, [%rd8+96];
	xor.b32  	%r995, %r995, %r755;
$L__BB0_53:
	and.b32  	%r757, %r719, 32;
	setp.eq.s32 	%p30, %r757, 0;
	@%p30 bra 	$L__BB0_55;
	ld.global.u32 	%r758, [%rd8+100];
	xor.b32  	%r999, %r999, %r758;
	ld.global.u32 	%r759, [%rd8+104];
	xor.b32  	%r998, %r998, %r759;
	ld.global.u32 	%r760, [%rd8+108];
	xor.b32  	%r997, %r997, %r760;
	ld.global.u32 	%r761, [%rd8+112];
	xor.b32  	%r996, %r996, %r761;
	ld.global.u32 	%r762, [%rd8+116];
	xor.b32  	%r995, %r995, %r762;
$L__BB0_55:
	and.b32  	%r764, %r719, 64;
	setp.eq.s32 	%p31, %r764, 0;
	@%p31 bra 	$L__BB0_57;
	ld.global.u32 	%r765, [%rd8+120];
	xor.b32  	%r999, %r999, %r765;
	ld.global.u32 	%r766, [%rd8+124];
	xor.b32  	%r998, %r998, %r766;
	ld.global.u32 	%r767, [%rd8+128];
	xor.b32  	%r997, %r997, %r767;
	ld.global.u32 	%r768, [%rd8+132];
	xor.b32  	%r996, %r996, %r768;
	ld.global.u32 	%r769, [%rd8+136];
	xor.b32  	%r995, %r995, %r769;
$L__BB0_57:
	and.b32  	%r771, %r719, 128;
	setp.eq.s32 	%p32, %r771, 0;
	@%p32 bra 	$L__BB0_59;
	ld.global.u32 	%r772, [%rd8+140];
	xor.b32  	%r999, %r999, %r772;
	ld.global.u32 	%r773, [%rd8+144];
	xor.b32  	%r998, %r998, %r773;
	ld.global.u32 	%r774, [%rd8+148];
	xor.b32  	%r997, %r997, %r774;
	ld.global.u32 	%r775, [%rd8+152];
	xor.b32  	%r996, %r996, %r775;
	ld.global.u32 	%r776, [%rd8+156];
	xor.b32  	%r995, %r995, %r776;
$L__BB0_59:
	and.b32  	%r778, %r719, 256;
	setp.eq.s32 	%p33, %r778, 0;
	@%p33 bra 	$L__BB0_61;
	ld.global.u32 	%r779, [%rd8+160];
	xor.b32  	%r999, %r999, %r779;
	ld.global.u32 	%r780, [%rd8+164];
	xor.b32  	%r998, %r998, %r780;
	ld.global.u32 	%r781, [%rd8+168];
	xor.b32  	%r997, %r997, %r781;
	ld.global.u32 	%r782, [%rd8+172];
	xor.b32  	%r996, %r996, %r782;
	ld.global.u32 	%r783, [%rd8+176];
	xor.b32  	%r995, %r995, %r783;
$L__BB0_61:
	and.b32  	%r785, %r719, 512;
	setp.eq.s32 	%p34, %r785, 0;
	@%p34 bra 	$L__BB0_63;
	ld.global.u32 	%r786, [%rd8+180];
	xor.b32  	%r999, %r999, %r786;
	ld.global.u32 	%r787, [%rd8+184];
	xor.b32  	%r998, %r998, %r787;
	ld.global.u32 	%r788, [%rd8+188];
	xor.b32  	%r997, %r997, %r788;
	ld.global.u32 	%r789, [%rd8+192];
	xor.b32  	%r996, %r996, %r789;
	ld.global.u32 	%r790, [%rd8+196];
	xor.b32  	%r995, %r995, %r790;
$L__BB0_63:
	and.b32  	%r792, %r719, 1024;
	setp.eq.s32 	%p35, %r792, 0;
	@%p35 bra 	$L__BB0_65;
	ld.global.u32 	%r793, [%rd8+200];
	xor.b32  	%r999, %r999, %r793;
	ld.global.u32 	%r794, [%rd8+204];
	xor.b32  	%r998, %r998, %r794;
	ld.global.u32 	%r795, [%rd8+208];
	xor.b32  	%r997, %r997, %r795;
	ld.global.u32 	%r796, [%rd8+212];
	xor.b32  	%r996, %r996, %r796;
	ld.global.u32 	%r797, [%rd8+216];
	xor.b32  	%r995, %r995, %r797;
$L__BB0_65:
	and.b32  	%r799, %r719, 2048;
	setp.eq.s32 	%p36, %r799, 0;
	@%p36 bra 	$L__BB0_67;
	ld.global.u32 	%r800, [%rd8+220];
	xor.b32  	%r999, %r999, %r800;
	ld.global.u32 	%r801, [%rd8+224];
	xor.b32  	%r998, %r998, %r801;
	ld.global.u32 	%r802, [%rd8+228];
	xor.b32  	%r997, %r997, %r802;
	ld.global.u32 	%r803, [%rd8+232];
	xor.b32  	%r996, %r996, %r803;
	ld.global.u32 	%r804, [%rd8+236];
	xor.b32  	%r995, %r995, %r804;
$L__BB0_67:
	and.b32  	%r806, %r719, 4096;
	setp.eq.s32 	%p37, %r806, 0;
	@%p37 bra 	$L__BB0_69;
	ld.global.u32 	%r807, [%rd8+240];
	xor.b32  	%r999, %r999, %r807;
	ld.global.u32 	%r808, [%rd8+244];
	xor.b32  	%r998, %r998, %r808;
	ld.global.u32 	%r809, [%rd8+248];
	xor.b32  	%r997, %r997, %r809;
	ld.global.u32 	%r810, [%rd8+252];
	xor.b32  	%r996, %r996, %r810;
	ld.global.u32 	%r811, [%rd8+256];
	xor.b32  	%r995, %r995, %r811;
$L__BB0_69:
	and.b32  	%r813, %r719, 8192;
	setp.eq.s32 	%p38, %r813, 0;
	@%p38 bra 	$L__BB0_71;
	ld.global.u32 	%r814, [%rd8+260];
	xor.b32  	%r999, %r999, %r814;
	ld.global.u32 	%r815, [%rd8+264];
	xor.b32  	%r998, %r998, %r815;
	ld.global.u32 	%r816, [%rd8+268];
	xor.b32  	%r997, %r997, %r816;
	ld.global.u32 	%r817, [%rd8+272];
	xor.b32  	%r996, %r996, %r817;
	ld.global.u32 	%r818, [%rd8+276];
	xor.b32  	%r995, %r995, %r818;
$L__BB0_71:
	and.b32  	%r820, %r719, 16384;
	setp.eq.s32 	%p39, %r820, 0;
	@%p39 bra 	$L__BB0_73;
	ld.global.u32 	%r821, [%rd8+280];
	xor.b32  	%r999, %r999, %r821;
	ld.global.u32 	%r822, [%rd8+284];
	xor.b32  	%r998, %r998, %r822;
	ld.global.u32 	%r823, [%rd8+288];
	xor.b32  	%r997, %r997, %r823;
	ld.global.u32 	%r824, [%rd8+292];
	xor.b32  	%r996, %r996, %r824;
	ld.global.u32 	%r825, [%rd8+296];
	xor.b32  	%r995, %r995, %r825;
$L__BB0_73:
	and.b32  	%r827, %r719, 32768;
	setp.eq.s32 	%p40, %r827, 0;
	@%p40 bra 	$L__BB0_75;
	ld.global.u32 	%r828, [%rd8+300];
	xor.b32  	%r999, %r999, %r828;
	ld.global.u32 	%r829, [%rd8+304];
	xor.b32  	%r998, %r998, %r829;
	ld.global.u32 	%r830, [%rd8+308];
	xor.b32  	%r997, %r997, %r830;
	ld.global.u32 	%r831, [%rd8+312];
	xor.b32  	%r996, %r996, %r831;
	ld.global.u32 	%r832, [%rd8+316];
	xor.b32  	%r995, %r995, %r832;
$L__BB0_75:
	add.s32 	%r1086, %r1086, 16;
	setp.ne.s32 	%p41, %r1086, 32;
	@%p41 bra 	$L__BB0_43;
	mad.lo.s32 	%r833, %r1080, -31, %r198;
	add.s32 	%r1080, %r833, 1;
	setp.ne.s32 	%p42, %r1080, 5;
	@%p42 bra 	$L__BB0_42;
	st.local.u32 	[%rd2+4], %r999;
	st.local.v2.u32 	[%rd2+8], {%r998, %r997};
	st.local.v2.u32 	[%rd2+16], {%r996, %r995};
	setp.ne.s64 	%p43, %rd5, 3;
	@%p43 bra 	$L__BB0_115;
	mov.b32 	%r995, 0;
	mov.u32 	%r996, %r995;
	mov.u32 	%r997, %r995;
	mov.u32 	%r998, %r995;
	mov.u32 	%r999, %r995;
	mov.u32 	%r1172, %r995;
$L__BB0_79:
	mul.wide.u32 	%rd23, %r1172, 4;
	add.s64 	%rd24, %rd2, %rd23;
	ld.local.u32 	%r373, [%rd24+4];
	shl.b32 	%r374, %r1172, 5;
	mov.b32 	%r1178, 0;
$L__BB0_80:
	.pragma "nounroll";
	shr.u32 	%r836, %r373, %r1178;
	and.b32  	%r837, %r836, 1;
	setp.eq.b32 	%p44, %r837, 1;
	not.pred 	%p45, %p44;
	add.s32 	%r838, %r374, %r1178;
	mul.lo.s32 	%r839, %r838, 5;
	mul.wide.u32 	%rd25, %r839, 4;
	add.s64 	%rd9, %rd6, %rd25;
	@%p45 bra 	$L__BB0_82;
	ld.global.u32 	%r840, [%rd9];
	xor.b32  	%r999, %r999, %r840;
	ld.global.u32 	%r841, [%rd9+4];
	xor.b32  	%r998, %r998, %r841;
	ld.global.u32 	%r842, [%rd9+8];
	xor.b32  	%r997, %r997, %r842;
	ld.global.u32 	%r843, [%rd9+12];
	xor.b32  	%r996, %r996, %r843;
	ld.global.u32 	%r844, [%rd9+16];
	xor.b32  	%r995, %r995, %r844;
$L__BB0_82:
	and.b32  	%r846, %r836, 2;
	setp.eq.s32 	%p46, %r846, 0;
	@%p46 bra 	$L__BB0_84;
	ld.global.u32 	%r847, [%rd9+20];
	xor.b32  	%r999, %r999, %r847;
	ld.global.u32 	%r848, [%rd9+24];
	xor.b32  	%r998, %r998, %r848;
	ld.global.u32 	%r849, [%rd9+28];
	xor.b32  	%r997, %r997, %r849;
	ld.global.u32 	%r850, [%rd9+32];
	xor.b32  	%r996, %r996, %r850;
	ld.global.u32 	%r851, [%rd9+36];
	xor.b32  	%r995, %r995, %r851;
$L__BB0_84:
	and.b32  	%r853, %r836, 4;
	setp.eq.s32 	%p47, %r853, 0;
	@%p47 bra 	$L__BB0_86;
	ld.global.u32 	%r854, [%rd9+40];
	xor.b32  	%r999, %r999, %r854;
	ld.global.u32 	%r855, [%rd9+44];
	xor.b32  	%r998, %r998, %r855;
	ld.global.u32 	%r856, [%rd9+48];
	xor.b32  	%r997, %r997, %r856;
	ld.global.u32 	%r857, [%rd9+52];
	xor.b32  	%r996, %r996, %r857;
	ld.global.u32 	%r858, [%rd9+56];
	xor.b32  	%r995, %r995, %r858;
$L__BB0_86:
	and.b32  	%r860, %r836, 8;
	setp.eq.s32 	%p48, %r860, 0;
	@%p48 bra 	$L__BB0_88;
	ld.global.u32 	%r861, [%rd9+60];
	xor.b32  	%r999, %r999, %r861;
	ld.global.u32 	%r862, [%rd9+64];
	xor.b32  	%r998, %r998, %r862;
	ld.global.u32 	%r863, [%rd9+68];
	xor.b32  	%r997, %r997, %r863;
	ld.global.u32 	%r864, [%rd9+72];
	xor.b32  	%r996, %r996, %r864;
	ld.global.u32 	%r865, [%rd9+76];
	xor.b32  	%r995, %r995, %r865;
$L__BB0_88:
	and.b32  	%r867, %r836, 16;
	setp.eq.s32 	%p49, %r867, 0;
	@%p49 bra 	$L__BB0_90;
	ld.global.u32 	%r868, [%rd9+80];
	xor.b32  	%r999, %r999, %r868;
	ld.global.u32 	%r869, [%rd9+84];
	xor.b32  	%r998, %r998, %r869;
	ld.global.u32 	%r870, [%rd9+88];
	xor.b32  	%r997, %r997, %r870;
	ld.global.u32 	%r871, [%rd9+92];
	xor.b32  	%r996, %r996, %r871;
	ld.global.u32 	%r872, [%rd9+96];
	xor.b32  	%r995, %r995, %r872;
$L__BB0_90:
	and.b32  	%r874, %r836, 32;
	setp.eq.s32 	%p50, %r874, 0;
	@%p50 bra 	$L__BB0_92;
	ld.global.u32 	%r875, [%rd9+100];
	xor.b32  	%r999, %r999, %r875;
	ld.global.u32 	%r876, [%rd9+104];
	xor.b32  	%r998, %r998, %r876;
	ld.global.u32 	%r877, [%rd9+108];
	xor.b32  	%r997, %r997, %r877;
	ld.global.u32 	%r878, [%rd9+112];
	xor.b32  	%r996, %r996, %r878;
	ld.global.u32 	%r879, [%rd9+116];
	xor.b32  	%r995, %r995, %r879;
$L__BB0_92:
	and.b32  	%r881, %r836, 64;
	setp.eq.s32 	%p51, %r881, 0;
	@%p51 bra 	$L__BB0_94;
	ld.global.u32 	%r882, [%rd9+120];
	xor.b32  	%r999, %r999, %r882;
	ld.global.u32 	%r883, [%rd9+124];
	xor.b32  	%r998, %r998, %r883;
	ld.global.u32 	%r884, [%rd9+128];
	xor.b32  	%r997, %r997, %r884;
	ld.global.u32 	%r885, [%rd9+132];
	xor.b32  	%r996, %r996, %r885;
	ld.global.u32 	%r886, [%rd9+136];
	xor.b32  	%r995, %r995, %r886;
$L__BB0_94:
	and.b32  	%r888, %r836, 128;
	setp.eq.s32 	%p52, %r888, 0;
	@%p52 bra 	$L__BB0_96;
	ld.global.u32 	%r889, [%rd9+140];
	xor.b32  	%r999, %r999, %r889;
	ld.global.u32 	%r890, [%rd9+144];
	xor.b32  	%r998, %r998, %r890;
	ld.global.u32 	%r891, [%rd9+148];
	xor.b32  	%r997, %r997, %r891;
	ld.global.u32 	%r892, [%rd9+152];
	xor.b32  	%r996, %r996, %r892;
	ld.global.u32 	%r893, [%rd9+156];
	xor.b32  	%r995, %r995, %r893;
$L__BB0_96:
	and.b32  	%r895, %r836, 256;
	setp.eq.s32 	%p53, %r895, 0;
	@%p53 bra 	$L__BB0_98;
	ld.global.u32 	%r896, [%rd9+160];
	xor.b32  	%r999, %r999, %r896;
	ld.global.u32 	%r897, [%rd9+164];
	xor.b32  	%r998, %r998, %r897;
	ld.global.u32 	%r898, [%rd9+168];
	xor.b32  	%r997, %r997, %r898;
	ld.global.u32 	%r899, [%rd9+172];
	xor.b32  	%r996, %r996, %r899;
	ld.global.u32 	%r900, [%rd9+176];
	xor.b32  	%r995, %r995, %r900;
$L__BB0_98:
	and.b32  	%r902, %r836, 512;
	setp.eq.s32 	%p54, %r902, 0;
	@%p54 bra 	$L__BB0_100;
	ld.global.u32 	%r903, [%rd9+180];
	xor.b32  	%r999, %r999, %r903;
	ld.global.u32 	%r904, [%rd9+184];
	xor.b32  	%r998, %r998, %r904;
	ld.global.u32 	%r905, [%rd9+188];
	xor.b32  	%r997, %r997, %r905;
	ld.global.u32 	%r906, [%rd9+192];
	xor.b32  	%r996, %r996, %r906;
	ld.global.u32 	%r907, [%rd9+196];
	xor.b32  	%r995, %r995, %r907;
$L__BB0_100:
	and.b32  	%r909, %r836, 1024;
	setp.eq.s32 	%p55, %r909, 0;
	@%p55 bra 	$L__BB0_102;
	ld.global.u32 	%r910, [%rd9+200];
	xor.b32  	%r999, %r999, %r910;
	ld.global.u32 	%r911, [%rd9+204];
	xor.b32  	%r998, %r998, %r911;
	ld.global.u32 	%r912, [%rd9+208];
	xor.b32  	%r997, %r997, %r912;
	ld.global.u32 	%r913, [%rd9+212];
	xor.b32  	%r996, %r996, %r913;
	ld.global.u32 	%r914, [%rd9+216];
	xor.b32  	%r995, %r995, %r914;
$L__BB0_102:
	and.b32  	%r916, %r836, 2048;
	setp.eq.s32 	%p56, %r916, 0;
	@%p56 bra 	$L__BB0_104;
	ld.global.u32 	%r917, [%rd9+220];
	xor.b32  	%r999, %r999, %r917;
	ld.global.u32 	%r918, [%rd9+224];
	xor.b32  	%r998, %r998, %r918;
	ld.global.u32 	%r919, [%rd9+228];
	xor.b32  	%r997, %r997, %r919;
	ld.global.u32 	%r920, [%rd9+232];
	xor.b32  	%r996, %r996, %r920;
	ld.global.u32 	%r921, [%rd9+236];
	xor.b32  	%r995, %r995, %r921;
$L__BB0_104:
	and.b32  	%r923, %r836, 4096;
	setp.eq.s32 	%p57, %r923, 0;
	@%p57 bra 	$L__BB0_106;
	ld.global.u32 	%r924, [%rd9+240];
	xor.b32  	%r999, %r999, %r924;
	ld.global.u32 	%r925, [%rd9+244];
	xor.b32  	%r998, %r998, %r925;
	ld.global.u32 	%r926, [%rd9+248];
	xor.b32  	%r997, %r997, %r926;
	ld.global.u32 	%r927, [%rd9+252];
	xor.b32  	%r996, %r996, %r927;
	ld.global.u32 	%r928, [%rd9+256];
	xor.b32  	%r995, %r995, %r928;
$L__BB0_106:
	and.b32  	%r930, %r836, 8192;
	setp.eq.s32 	%p58, %r930, 0;
	@%p58 bra 	$L__BB0_108;
	ld.global.u32 	%r931, [%rd9+260];
	xor.b32  	%r999, %r999, %r931;
	ld.global.u32 	%r932, [%rd9+264];
	xor.b32  	%r998, %r998, %r932;
	ld.global.u32 	%r933, [%rd9+268];
	xor.b32  	%r997, %r997, %r933;
	ld.global.u32 	%r934, [%rd9+272];
	xor.b32  	%r996, %r996, %r934;
	ld.global.u32 	%r935, [%rd9+276];
	xor.b32  	%r995, %r995, %r935;
$L__BB0_108:
	and.b32  	%r937, %r836, 16384;
	setp.eq.s32 	%p59, %r937, 0;
	@%p59 bra 	$L__BB0_110;
	ld.global.u32 	%r938, [%rd9+280];
	xor.b32  	%r999, %r999, %r938;
	ld.global.u32 	%r939, [%rd9+284];
	xor.b32  	%r998, %r998, %r939;
	ld.global.u32 	%r940, [%rd9+288];
	xor.b32  	%r997, %r997, %r940;
	ld.global.u32 	%r941, [%rd9+292];
	xor.b32  	%r996, %r996, %r941;
	ld.global.u32 	%r942, [%rd9+296];
	xor.b32  	%r995, %r995, %r942;
$L__BB0_110:
	and.b32  	%r944, %r836, 32768;
	setp.eq.s32 	%p60, %r944, 0;
	@%p60 bra 	$L__BB0_112;
	ld.global.u32 	%r945, [%rd9+300];
	xor.b32  	%r999, %r999, %r945;
	ld.global.u32 	%r946, [%rd9+304];
	xor.b32  	%r998, %r998, %r946;
	ld.global.u32 	%r947, [%rd9+308];
	xor.b32  	%r997, %r997, %r947;
	ld.global.u32 	%r948, [%rd9+312];
	xor.b32  	%r996, %r996, %r948;
	ld.global.u32 	%r949, [%rd9+316];
	xor.b32  	%r995, %r995, %r949;
$L__BB0_112:
	add.s32 	%r1178, %r1178, 16;
	setp.ne.s32 	%p61, %r1178, 32;
	@%p61 bra 	$L__BB0_80;
	mad.lo.s32 	%r950, %r1172, -31, %r374;
	add.s32 	%r1172, %r950, 1;
	setp.ne.s32 	%p62, %r1172, 5;
	@%p62 bra 	$L__BB0_79;
	st.local.u32 	[%rd2+4], %r999;
	st.local.v2.u32 	[%rd2+8], {%r998, %r997};
	st.local.v2.u32 	[%rd2+16], {%r996, %r995};
$L__BB0_115:
	shr.u64 	%rd30, %rd4, 2;
	add.s32 	%r982, %r982, 1;
	setp.gt.u64 	%p63, %rd4, 3;
	@%p63 bra 	$L__BB0_3;
$L__BB0_116:
	setp.ne.s32 	%p64, %r1, 0;
	@%p64 bra 	$L__BB0_130;
	mov.b32 	%r951, 0;
	st.shared.u32 	[_ZZ30generateUniqueRandomIntsAtomicPiiiyE15generated_count], %r951;
	setp.lt.s32 	%p65, %r589, 1;
	@%p65 bra 	$L__BB0_130;
	and.b32  	%r554, %r589, 15;
	setp.lt.u32 	%p66, %r589, 16;
	mov.b32 	%r1272, 0;
	@%p66 bra 	$L__BB0_121;
	and.b32  	%r1272, %r589, 2147483632;
	mov.u32 	%r954, _ZZ30generateUniqueRandomIntsAtomicPiiiyE10slot_taken;
	add.s32 	%r1269, %r954, 7;
	neg.s32 	%r1270, %r1272;
$L__BB0_120:
	.pragma "nounroll";
	mov.b16 	%rs1, 0;
	st.shared.u8 	[%r1269+-7], %rs1;
	st.shared.u8 	[%r1269+-6], %rs1;
	st.shared.u8 	[%r1269+-5], %rs1;
	st.shared.u8 	[%r1269+-4], %rs1;
	st.shared.u8 	[%r1269+-3], %rs1;
	st.shared.u8 	[%r1269+-2], %rs1;
	st.shared.u8 	[%r1269+-1], %rs1;
	st.shared.u8 	[%r1269], %rs1;
	st.shared.u8 	[%r1269+1], %rs1;
	st.shared.u8 	[%r1269+2], %rs1;
	st.shared.u8 	[%r1269+3], %rs1;
	st.shared.u8 	[%r1269+4], %rs1;
	st.shared.u8 	[%r1269+5], %rs1;
	st.shared.u8 	[%r1269+6], %rs1;
	st.shared.u8 	[%r1269+7], %rs1;
	st.shared.u8 	[%r1269+8], %rs1;
	add.s32 	%r1270, %r1270, 16;
	add.s32 	%r1269, %r1269, 16;
	setp.ne.s32 	%p67, %r1270, 0;
	@%p67 bra 	$L__BB0_120;
$L__BB0_121:
	setp.eq.s32 	%p68, %r554, 0;
	@%p68 bra 	$L__BB0_130;
	and.b32  	%r562, %r589, 7;
	setp.lt.u32 	%p69, %r554, 8;
	@%p69 bra 	$L__BB0_124;
	mov.u32 	%r955, _ZZ30generateUniqueRandomIntsAtomicPiiiyE10slot_taken;
	add.s32 	%r956, %r955, %r1272;
	mov.b16 	%rs2, 0;
	st.shared.u8 	[%r956], %rs2;
	st.shared.u8 	[%r956+1], %rs2;
	st.shared.u8 	[%r956+2], %rs2;
	st.shared.u8 	[%r956+3], %rs2;
	st.shared.u8 	[%r956+4], %rs2;
	st.shared.u8 	[%r956+5], %rs2;
	st.shared.u8 	[%r956+6], %rs2;
	st.shared.u8 	[%r956+7], %rs2;
	add.s32 	%r1272, %r1272, 8;
$L__BB0_124:
	setp.eq.s32 	%p70, %r562, 0;
	@%p70 bra 	$L__BB0_130;
	and.b32  	%r565, %r589, 3;
	setp.lt.u32 	%p71, %r562, 4;
	@%p71 bra 	$L__BB0_127;
	mov.u32 	%r957, _ZZ30generateUniqueRandomIntsAtomicPiiiyE10slot_taken;
	add.s32 	%r958, %r957, %r1272;
	mov.b16 	%rs3, 0;
	st.shared.u8 	[%r958], %rs3;
	st.shared.u8 	[%r958+1], %rs3;
	st.shared.u8 	[%r958+2], %rs3;
	st.shared.u8 	[%r958+3], %rs3;
	add.s32 	%r1272, %r1272, 4;
$L__BB0_127:
	setp.eq.s32 	%p72, %r565, 0;
	@%p72 bra 	$L__BB0_130;
	mov.u32 	%r959, _ZZ30generateUniqueRandomIntsAtomicPiiiyE10slot_taken;
	add.s32 	%r1275, %r959, %r1272;
	neg.s32 	%r1274, %r565;
$L__BB0_129:
	.pragma "nounroll";
	mov.b16 	%rs4, 0;
	st.shared.u8 	[%r1275], %rs4;
	add.s32 	%r1275, %r1275, 1;
	add.s32 	%r1274, %r1274, 1;
	setp.ne.s32 	%p73, %r1274, 0;
	@%p73 bra 	$L__BB0_129;
$L__BB0_130:
	bar.sync 	0;
	ld.shared.u32 	%r960, [_ZZ30generateUniqueRandomIntsAtomicPiiiyE15generated_count];
	setp.ge.s32 	%p74, %r960, %r589;
	@%p74 bra 	$L__BB0_142;
$L__BB0_131:
	mov.u32 	%r579, %r999;
	mov.u32 	%r999, %r998;
	mov.u32 	%r998, %r997;
	mov.u32 	%r997, %r996;
	mov.u32 	%r996, %r995;
	setp.lt.s32 	%p75, %r589, 1;
	shr.u32 	%r961, %r579, 2;
	xor.b32  	%r962, %r961, %r579;
	shl.b32 	%r963, %r996, 4;
	shl.b32 	%r964, %r962, 1;
	xor.b32  	%r965, %r964, %r963;
	xor.b32  	%r966, %r965, %r962;
	xor.b32  	%r995, %r966, %r996;
	add.s32 	%r1276, %r1276, 362437;
	add.s32 	%r967, %r995, %r1276;
	rem.u32 	%r582, %r967, %r588;
	@%p75 bra 	$L__BB0_141;
	mov.b32 	%r1282, 0;
$L__BB0_133:
	mov.u32 	%r969, _ZZ30generateUniqueRandomIntsAtomicPiiiyE10slot_taken;
	add.s32 	%r970, %r969, %r1282;
	ld.shared.u8 	%rs5, [%r970];
	setp.eq.s16 	%p76, %rs5, 0;
	@%p76 bra 	$L__BB0_135;
	mul.wide.u32 	%rd26, %r1282, 4;
	add.s64 	%rd27, %rd1, %rd26;
	ld.global.u32 	%r971, [%rd27];
	setp.eq.s32 	%p77, %r971, %r582;
	@%p77 bra 	$L__BB0_141;
$L__BB0_135:
	add.s32 	%r1282, %r1282, 1;
	setp.ne.s32 	%p78, %r1282, %r589;
	@%p78 bra 	$L__BB0_133;
	mov.b32 	%r1283, 0;
$L__BB0_137:
	add.s32 	%r586, %r969, %r1283;
	ld.shared.u8 	%rs6, [%r586];
	setp.ne.s16 	%p79, %rs6, 0;
	@%p79 bra 	$L__BB0_140;
	atom.relaxed.shared.cas.b32 	%r974, [%r586], 0, 1;
	setp.ne.s32 	%p80, %r974, 0;
	@%p80 bra 	$L__BB0_140;
	mul.wide.u32 	%rd28, %r1283, 4;
	add.s64 	%rd29, %rd1, %rd28;
	st.global.u32 	[%rd29], %r582;
	atom.shared.add.u32 	%r975, [_ZZ30generateUniqueRandomIntsAtomicPiiiyE15generated_count], 1;
	bra.uni 	$L__BB0_141;
$L__BB0_140:
	add.s32 	%r1283, %r1283, 1;
	setp.ne.s32 	%p81, %r1283, %r589;
	@%p81 bra 	$L__BB0_137;
$L__BB0_141:
	bar.sync 	0;
	ld.shared.u32 	%r976, [_ZZ30generateUniqueRandomIntsAtomicPiiiyE15generated_count];
	setp.lt.s32 	%p82, %r976, %r589;
	@%p82 bra 	$L__BB0_131;
$L__BB0_142:
	ret;

}


// ===== COMPILED SASS (sm_100) =====

	.target	sm_100

	.elftype	@"ET_EXEC"


//--------------------- .note.nv.tkinfo           --------------------------
	.section	.note.nv.tkinfo,"",@"SHT_NOTE"
	.sectionflags	@"SHF_NOTE_NV_TKINFO"
	.tkinfo
        /*0018*/ 	.word	0x00000002
        /*0030*/ 	.string	""
        /*0030*/ 	.string	"ptxas"
        /*0030*/ 	.string	"Cuda compilation tools, release 13.0, V13.0.88"
        /*0030*/ 	.string	"Build cuda_13.0.r13.0/compiler.36424714_0"
        /*0030*/ 	.string	"-arch sm_100 -m 64 "



//--------------------- .note.nv.cuinfo           --------------------------
	.section	.note.nv.cuinfo,"",@"SHT_NOTE"
	.sectionflags	@"SHF_NOTE_NV_CUINFO"
        /*0018*/ 	.short	0x0002
        /*001a*/ 	.short	0x0064
        /*001c*/ 	.short	0x0082
	.zero		2


//--------------------- .nv.info                  --------------------------
	.section	.nv.info,"",@"SHT_CUDA_INFO"
	.align	4


	//----- nvinfo : EIATTR_REGCOUNT
	.align		4
        /*0000*/ 	.byte	0x04, 0x2f
        /*0002*/ 	.short	(.L_10 - .L_9)
	.align		4
.L_9:
        /*0004*/ 	.word	index@(_Z30generateUniqueRandomIntsAtomicPiiiy)
        /*0008*/ 	.word	0x0000001f


	//----- nvinfo : EIATTR_FRAME_SIZE
	.align		4
.L_10:
        /*000c*/ 	.byte	0x04, 0x11
        /*000e*/ 	.short	(.L_12 - .L_11)
	.align		4
.L_11:
        /*0010*/ 	.word	index@(_Z30generateUniqueRandomIntsAtomicPiiiy)
        /*0014*/ 	.word	0x00000030


	//----- nvinfo : EIATTR_MIN_STACK_SIZE
	.align		4
.L_12:
        /*0018*/ 	.byte	0x04, 0x12
        /*001a*/ 	.short	(.L_14 - .L_13)
	.align		4
.L_13:
        /*001c*/ 	.word	index@(_Z30generateUniqueRandomIntsAtomicPiiiy)
        /*0020*/ 	.word	0x00000030
.L_14:


//--------------------- .nv.compat                --------------------------
	.section	.nv.compat,"",@"SHT_CUDA_COMPAT_INFO"
	.align	4
        /*0000*/ 	.byte	0x02, 0x09, 0x00, 0x00, 0x02, 0x02, 0x01, 0x00, 0x02, 0x05, 0x05, 0x00, 0x03, 0x07, 0x01, 0x01
        /*0010*/ 	.byte	0x02, 0x03, 0x00, 0x00, 0x02, 0x06, 0x01, 0x00, 0x04, 0x0b, 0x08, 0x00, 0x09, 0x00, 0x00, 0x00
        /*0020*/ 	.byte	0x00, 0x00, 0x00, 0x00


//--------------------- .nv.info._Z30generateUniqueRandomIntsAtomicPiiiy --------------------------
	.section	.nv.info._Z30generateUniqueRandomIntsAtomicPiiiy,"",@"SHT_CUDA_INFO"
	.sectionflags	@""
	.align	4


	//----- nvinfo : EIATTR_CUDA_API_VERSION
	.align		4
        /*0000*/ 	.byte	0x04, 0x37
        /*0002*/ 	.short	(.L_16 - .L_15)
.L_15:
        /*0004*/ 	.word	0x00000082


	//----- nvinfo : EIATTR_KPARAM_INFO
	.align		4
.L_16:
        /*0008*/ 	.byte	0x04, 0x17
        /*000a*/ 	.short	(.L_18 - .L_17)
.L_17:
        /*000c*/ 	.word	0x00000000
        /*0010*/ 	.short	0x0003
        /*0012*/ 	.short	0x0010
        /*0014*/ 	.byte	0x00, 0xf0, 0x21, 0x00


	//----- nvinfo : EIATTR_KPARAM_INFO
	.align		4
.L_18:
        /*0018*/ 	.byte	0x04, 0x17
        /*001a*/ 	.short	(.L_20 - .L_19)
.L_19:
        /*001c*/ 	.word	0x00000000
        /*0020*/ 	.short	0x0002
        /*0022*/ 	.short	0x000c
        /*0024*/ 	.byte	0x00, 0xf0, 0x11, 0x00


	//----- nvinfo : EIATTR_KPARAM_INFO
	.align		4
.L_20:
        /*0028*/ 	.byte	0x04, 0x17
        /*002a*/ 	.short	(.L_22 - .L_21)
.L_21:
        /*002c*/ 	.word	0x00000000
        /*0030*/ 	.short	0x0001
        /*0032*/ 	.short	0x0008
        /*0034*/ 	.byte	0x00, 0xf0, 0x11, 0x00


	//----- nvinfo : EIATTR_KPARAM_INFO
	.align		4
.L_22:
        /*0038*/ 	.byte	0x04, 0x17
        /*003a*/ 	.short	(.L_24 - .L_23)
.L_23:
        /*003c*/ 	.word	0x00000000
        /*0040*/ 	.short	0x0000
        /*0042*/ 	.short	0x0000
        /*0044*/ 	.byte	0x00, 0xf5, 0x21, 0x00


	//----- nvinfo : EIATTR_SPARSE_MMA_MASK
	.align		4
.L_24:
        /*0048*/ 	.byte	0x03, 0x50
        /*004a*/ 	.short	0x0000


	//----- nvinfo : EIATTR_MAXREG_COUNT
	.align		4
        /*004c*/ 	.byte	0x03, 0x1b
        /*004e*/ 	.short	0x00ff


	//----- nvinfo : EIATTR_NUM_BARRIERS
	.align		4
        /*0050*/ 	.byte	0x02, 0x4c
        /*0052*/ 	.byte	0x01
	.zero		1


	//----- nvinfo : EIATTR_MERCURY_ISA_VERSION
	.align		4
        /*0054*/ 	.byte	0x03, 0x5f
        /*0056*/ 	.short	0x0101


	//----- nvinfo : EIATTR_VRC_CTA_INIT_COUNT
	.align		4
        /*0058*/ 	.byte	0x02, 0x4a
	.zero		1
	.zero		1


	//----- nvinfo : EIATTR_EXIT_INSTR_OFFSETS
	.align		4
        /*005c*/ 	.byte	0x04, 0x1c
        /*005e*/ 	.short	(.L_26 - .L_25)


	//   ....[0]....
.L_25:
        /*0060*/ 	.word	0x00000080


	//   ....[1]....
        /*0064*/ 	.word	0x00002c60


	//   ....[2]....
        /*0068*/ 	.word	0x00003190


	//----- nvinfo : EIATTR_CRS_STACK_SIZE
	.align		4
.L_26:
        /*006c*/ 	.byte	0x04, 0x1e
        /*006e*/ 	.short	(.L_28 - .L_27)
.L_27:
        /*0070*/ 	.word	0x00000000


	//----- nvinfo : EIATTR_CBANK_PARAM_SIZE
	.align		4
.L_28:
        /*0074*/ 	.byte	0x03, 0x19
        /*0076*/ 	.short	0x0018


	//----- nvinfo : EIATTR_PARAM_CBANK
	.align		4
        /*0078*/ 	.byte	0x04, 0x0a
        /*007a*/ 	.short	(.L_30 - .L_29)
	.align		4
.L_29:
        /*007c*/ 	.word	index@(.nv.constant0._Z30generateUniqueRandomIntsAtomicPiiiy)
        /*0080*/ 	.short	0x0380
        /*0082*/ 	.short	0x0018


	//----- nvinfo : EIATTR_SW_WAR
	.align		4
.L_30:
        /*0084*/ 	.byte	0x04, 0x36
        /*0086*/ 	.short	(.L_32 - .L_31)
.L_31:
        /*0088*/ 	.word	0x00000008
.L_32:


//--------------------- .nv.callgraph             --------------------------
	.section	.nv.callgraph,"",@"SHT_CUDA_CALLGRAPH"
	.align	4
	.sectionentsize	8
	.align		4
        /*0000*/ 	.word	0x00000000
	.align		4
        /*0004*/ 	.word	0xffffffff
	.align		4
        /*0008*/ 	.word	0x00000000
	.align		4
        /*000c*/ 	.word	0xfffffffe
	.align		4
        /*0010*/ 	.word	0x00000000
	.align		4
        /*0014*/ 	.word	0xfffffffd
	.align		4
        /*0018*/ 	.word	0x00000000
	.align		4
        /*001c*/ 	.word	0xfffffffc


//--------------------- .nv.constant4             --------------------------
	.section	.nv.constant4,"a",@progbits
	.align	8
	.align		8
.nv.constant4:
        /*0000*/ 	.dword	precalc_xorwow_matrix
	.align		8
        /*0008*/ 	.dword	precalc_xorwow_offset_matrix
	.align		8
        /*0010*/ 	.dword	mrg32k3aM1
	.align		8
        /*0018*/ 	.dword	mrg32k3aM2
	.align		8
        /*0020*/ 	.dword	mrg32k3aM1SubSeq
	.align		8
        /*0028*/ 	.dword	mrg32k3aM2SubSeq
	.align		8
        /*0030*/ 	.dword	mrg32k3aM1Seq
	.align		8
        /*0038*/ 	.dword	mrg32k3aM2Seq


//--------------------- .nv.constant3             --------------------------
	.section	.nv.constant3,"a",@progbits
	.align	8
.nv.constant3:
	.type		__cr_lgamma_table,@object
	.size		__cr_lgamma_table,(.L_8 - __cr_lgamma_table)
__cr_lgamma_table:
        /*0000*/ 	.byte	0x00, 0x00, 0x00, 0x00, 0x00, 0x00, 0x00, 0x00, 0x00, 0x00, 0x00, 0x00, 0x00, 0x00, 0x00, 0x00
        /*0010*/ 	.byte	0xef, 0x39, 0xfa, 0xfe, 0x42, 0x2e, 0xe6, 0x3f, 0x02, 0x20, 0x2a, 0xfa, 0x0b, 0xab, 0xfc, 0x3f
        /*0020*/ 	.byte	0xf9, 0x2c, 0x92, 0x7c, 0xa7, 0x6c, 0x09, 0x40, 0xc9, 0x79, 0x44, 0x3c, 0x64, 0x26, 0x13, 0x40
        /*0030*/ 	.byte	0xca, 0x01, 0xcf, 0x3a, 0x27, 0x51, 0x1a, 0x40, 0x30, 0xcc, 0x2d, 0xf3, 0xe1, 0x0c, 0x21, 0x40
        /*0040*/ 	.byte	0x0d, 0xb7, 0xfc, 0x82, 0x8e, 0x35, 0x25, 0x40
.L_8:


//--------------------- .text._Z30generateUniqueRandomIntsAtomicPiiiy --------------------------
	.section	.text._Z30generateUniqueRandomIntsAtomicPiiiy,"ax",@progbits
	.align	128
        .global         _Z30generateUniqueRandomIntsAtomicPiiiy
        .type           _Z30generateUniqueRandomIntsAtomicPiiiy,@function
        .size           _Z30generateUniqueRandomIntsAtomicPiiiy,(.L_x_26 - _Z30generateUniqueRandomIntsAtomicPiiiy)
        .other          _Z30generateUniqueRandomIntsAtomicPiiiy,@"STO_CUDA_ENTRY STV_DEFAULT"
_Z30generateUniqueRandomIntsAtomicPiiiy:
.text._Z30generateUniqueRandomIntsAtomicPiiiy:
[----:B------:R-:W0:Y:S01]  /*0000*/  LDC R1, c[0x0][0x37c] ;  /* 0x0000df00ff017b82 */ /* 0x000e220000000800 */
[----:B------:R-:W1:Y:S07]  /*0010*/  S2R R3, SR_TID.X ;  /* 0x0000000000037919 */ /* 0x000e6e0000002100 */
[----:B------:R-:W1:Y:S01]  /*0020*/  S2UR UR4, SR_CTAID.X ;  /* 0x00000000000479c3 */ /* 0x000e620000002500 */
[----:B------:R-:W2:Y:S01]  /*0030*/  LDCU UR5, c[0x0][0x38c] ;  /* 0x00007180ff0577ac */ /* 0x000ea20008000800 */
[----:B0-----:R-:W-:-:S06]  /*0040*/  VIADD R1, R1, 0xffffffd0 ;  /* 0xffffffd001017836 */ /* 0x001fcc0000000000 */
[----:B------:R-:W1:Y:S02]  /*0050*/  LDC R14, c[0x0][0x360] ;  /* 0x0000d800ff0e7b82 */ /* 0x000e640000000800 */
[----:B-1----:R-:W-:-:S05]  /*0060*/  IMAD R14, R14, UR4, R3 ;  /* 0x000000040e0e7c24 */ /* 0x002fca000f8e0203 */
[----:B--2---:R-:W-:-:S13]  /*0070*/  ISETP.GE.AND P0, PT, R14, UR5, PT ;  /* 0x000000050e007c0c */ /* 0x004fda000bf06270 */
[----:B------:R-:W-:Y:S05]  /*0080*/  @P0 EXIT ;  /* 0x000000000000094d */ /* 0x000fea0003800000 */
[----:B------:R-:W0:Y:S01]  /*0090*/  LDCU.64 UR4, c[0x0][0x390] ;  /* 0x00007200ff0477ac */ /* 0x000e220008000a00 */
[----:B------:R-:W-:Y:S01]  /*00a0*/  SHF.R.S32.HI R13, RZ, 0x1f, R14 ;  /* 0x0000001fff0d7819 */ /* 0x000fe2000001140e */
[----:B------:R-:W-:Y:S01]  /*00b0*/  BSSY.RECONVERGENT B0, `(.L_x_0) ;  /* 0x0000263000007945 */ /* 0x000fe20003800200 */
[----:B------:R-:W1:Y:S01]  /*00c0*/  LDCU.64 UR8, c[0x0][0x358] ;  /* 0x00006b00ff0877ac */ /* 0x000e620008000a00 */
[----:B0-----:R-:W-:-:S04]  /*00d0*/  IADD3 R0, P0, PT, R14, UR4, RZ ;  /* 0x000000040e007c10 */ /* 0x001fc8000ff1e0ff */
[----:B------:R-:W-:Y:S02]  /*00e0*/  IADD3.X R2, PT, PT, R13, UR5, RZ, P0, !PT ;  /* 0x000000050d027c10 */ /* 0x000fe400087fe4ff */
[----:B------:R-:W-:Y:S02]  /*00f0*/  LOP3.LUT R0, R0, 0xaad26b49, RZ, 0x3c, !PT ;  /* 0xaad26b4900007812 */ /* 0x000fe400078e3cff */
[----:B------:R-:W-:Y:S02]  /*0100*/  LOP3.LUT R2, R2, 0xf7dcefdd, RZ, 0x3c, !PT ;  /* 0xf7dcefdd02027812 */ /* 0x000fe400078e3cff */
[----:B------:R-:W-:Y:S01]  /*0110*/  ISETP.NE.AND P0, PT, R14, RZ, PT ;  /* 0x000000ff0e00720c */ /* 0x000fe20003f05270 */
[----:B------:R-:W-:Y:S02]  /*0120*/  IMAD R0, R0, 0x4182bed5, RZ ;  /* 0x4182bed500007824 */ /* 0x000fe400078e02ff */
[----:B------:R-:W-:Y:S02]  /*0130*/  IMAD R9, R2, -0x658354e5, RZ ;  /* 0x9a7cab1b02097824 */ /* 0x000fe400078e02ff */
[C---:B------:R-:W-:Y:S01]  /*0140*/  VIADD R7, R0.reuse, 0x75bcd15 ;  /* 0x075bcd1500077836 */ /* 0x040fe20000000000 */
[C---:B------:R-:W-:Y:S01]  /*0150*/  LOP3.LUT R4, R0.reuse, 0x159a55e5, RZ, 0x3c, !PT ;  /* 0x159a55e500047812 */ /* 0x040fe200078e3cff */
[C---:B------:R-:W-:Y:S01]  /*0160*/  VIADD R3, R0.reuse, 0x583f19 ;  /* 0x00583f1900037836 */ /* 0x040fe20000000000 */
[----:B------:R-:W-:Y:S01]  /*0170*/  IADD3 R6, PT, PT, R0, 0x64f0c9, R9 ;  /* 0x0064f0c900067810 */ /* 0x000fe20007ffe009 */
[C---:B------:R-:W-:Y:S01]  /*0180*/  VIADD R5, R9.reuse, 0x1f123bb5 ;  /* 0x1f123bb509057836 */ /* 0x040fe20000000000 */
[----:B------:R-:W-:-:S03]  /*0190*/  LOP3.LUT R2, R9, 0x5491333, RZ, 0x3c, !PT ;  /* 0x0549133309027812 */ /* 0x000fc600078e3cff */
[----:B------:R0:W-:Y:S04]  /*01a0*/  STL.64 [R1], R6 ;  /* 0x0000000601007387 */ /* 0x0001e80000100a00 */
[----:B------:R0:W-:Y:S04]  /*01b0*/  STL.64 [R1+0x8], R4 ;  /* 0x0000080401007387 */ /* 0x0001e80000100a00 */
[----:B------:R0:W-:Y:S01]  /*01c0*/  STL.64 [R1+0x10], R2 ;  /* 0x0000100201007387 */ /* 0x0001e20000100a00 */
[----:B-1----:R-:W-:Y:S05]  /*01d0*/  @!P0 BRA `(.L_x_1) ;  /* 0x0000002400408947 */ /* 0x002fea0003800000 */
[----:B------:R-:W-:-:S07]  /*01e0*/  IMAD.MOV.U32 R12, RZ, RZ, RZ ;  /* 0x000000ffff0c7224 */ /* 0x000fce00078e00ff */
.L_x_10:
[----:B------:R-:W-:Y:S01]  /*01f0*/  LOP3.LUT R0, R14, 0x3, RZ, 0xc0, !PT ;  /* 0x000000030e007812 */ /* 0x000fe200078ec0ff */
[----:B------:R-:W-:Y:S03]  /*0200*/  BSSY.RECONVERGENT B1, `(.L_x_2) ;  /* 0x0000247000017945 */ /* 0x000fe60003800200 */
[----:B------:R-:W-:-:S04]  /*0210*/  ISETP.NE.U32.AND P0, PT, R0, RZ, PT ;  /* 0x000000ff0000720c */ /* 0x000fc80003f05070 */
[----:B------:R-:W-:-:S13]  /*0220*/  ISETP.NE.AND.EX P0, PT, RZ, RZ, PT, P0 ;  /* 0x000000ffff00720c */ /* 0x000fda0003f05300 */
[----:B-1----:R-:W-:Y:S05]  /*0230*/  @!P0 BRA `(.L_x_3) ;  /* 0x00000024000c8947 */ /* 0x002fea0003800000 */
[----:B------:R-:W1:Y:S01]  /*0240*/  LDC.64 R8, c[0x4][RZ] ;  /* 0x01000000ff087b82 */ /* 0x000e620000000a00 */
[----:B------:R-:W-:Y:S01]  /*0250*/  IMAD.MOV.U32 R0, RZ, RZ, RZ ;  /* 0x000000ffff007224 */ /* 0x000fe200078e00ff */
[----:B0-----:R-:W-:Y:S02]  /*0260*/  CS2R R2, SRZ ;  /* 0x0000000000027805 */ /* 0x001fe4000001ff00 */
[----:B------:R-:W-:Y:S01]  /*0270*/  CS2R R4, SRZ ;  /* 0x0000000000047805 */ /* 0x000fe2000001ff00 */
[----:B------:R-:W-:Y:S02]  /*0280*/  IMAD.MOV.U32 R7, RZ, RZ, RZ ;  /* 0x000000ffff077224 */ /* 0x000fe400078e00ff */
[----:B-1----:R-:W-:-:S07]  /*0290*/  IMAD.WIDE.U32 R8, R12, 0xc80, R8 ;  /* 0x00000c800c087825 */ /* 0x002fce00078e0008 */
.L_x_5:
[----:B------:R-:W-:-:S06]  /*02a0*/  IMAD R15, R0, 0x4, R1 ;  /* 0x00000004000f7824 */ /* 0x000fcc00078e0201 */
[----:B------:R-:W5:Y:S01]  /*02b0*/  LDL R15, [R15+0x4] ;  /* 0x000004000f0f7983 */ /* 0x000f620000100800 */
[----:B------:R-:W-:-:S05]  /*02c0*/  UMOV UR4, URZ ;  /* 0x000000ff00047c82 */ /* 0x000fca0008000000 */
.L_x_4:
[----:B-----5:R-:W-:Y:S01]  /*02d0*/  SHF.R.U32.HI R22, RZ, UR4, R15 ;  /* 0x00000004ff167c19 */ /* 0x020fe2000801160f */
[----:B------:R-:W-:-:S03]  /*02e0*/  IMAD.SHL.U32 R10, R0, 0x20, RZ ;  /* 0x00000020000a7824 */ /* 0x000fc600078e00ff */
[----:B------:R-:W-:Y:S01]  /*02f0*/  LOP3.LUT R11, R22, 0x1, RZ, 0xc0, !PT ;  /* 0x00000001160b7812 */ /* 0x000fe200078ec0ff */
[----:B------:R-:W-:-:S03]  /*0300*/  VIADD R10, R10, UR4 ;  /* 0x000000040a0a7c36 */ /* 0x000fc60008000000 */
[----:B------:R-:W-:Y:S01]  /*0310*/  ISETP.NE.U32.AND P0, PT, R11, 0x1, PT ;  /* 0x000000010b00780c */ /* 0x000fe20003f05070 */
[----:B------:R-:W-:-:S03]  /*0320*/  IMAD R11, R10, 0x5, RZ ;  /* 0x000000050a0b7824 */ /* 0x000fc600078e02ff */
[----:B------:R-:W-:Y:S01]  /*0330*/  R2P PR, R22, 0x7e ;  /* 0x0000007e16007804 */ /* 0x000fe20000000000 */
[----:B------:R-:W-:-:S08]  /*0340*/  IMAD.WIDE.U32 R10, R11, 0x4, R8 ;  /* 0x000000040b0a7825 */ /* 0x000fd000078e0008 */
[----:B------:R-:W2:Y:S04]  /*0350*/  @!P0 LDG.E R16, desc[UR8][R10.64+0x10] ;  /* 0x000010080a108981 */ /* 0x000ea8000c1e1900 */
[----:B------:R-:W3:Y:S04]  /*0360*/  @P1 LDG.E R18, desc[UR8][R10.64+0x24] ;  /* 0x000024080a121981 */ /* 0x000ee8000c1e1900 */
[----:B------:R-:W4:Y:S04]  /*0370*/  @P2 LDG.E R20, desc[UR8][R10.64+0x38] ;  /* 0x000038080a142981 */ /* 0x000f28000c1e1900 */
[----:B------:R-:W4:Y:S04]  /*0380*/  @P3 LDG.E R24, desc[UR8][R10.64+0x4c] ;  /* 0x00004c080a183981 */ /* 0x000f28000c1e1900 */
[----:B------:R-:W4:Y:S04]  /*0390*/  @P4 LDG.E R26, desc[UR8][R10.64+0x60] ;  /* 0x000060080a1a4981 */ /* 0x000f28000c1e1900 */
[----:B------:R-:W4:Y:S04]  /*03a0*/  @!P0 LDG.E R17, desc[UR8][R10.64+0x4] ;  /* 0x000004080a118981 */ /* 0x000f28000c1e1900 */
[----:B------:R-:W4:Y:S04]  /*03b0*/  @!P0 LDG.E R19, desc[UR8][R10.64+0xc] ;  /* 0x00000c080a138981 */ /* 0x000f28000c1e1900 */
[----:B------:R-:W4:Y:S04]  /*03c0*/  @P1 LDG.E R21, desc[UR8][R10.64+0x18] ;  /* 0x000018080a151981 */ /* 0x000f28000c1e1900 */
[----:B------:R-:W4:Y:S04]  /*03d0*/  @P3 LDG.E R23, desc[UR8][R10.64+0x40] ;  /* 0x000040080a173981 */ /* 0x000f28000c1e1900 */
[----:B------:R-:W4:Y:S04]  /*03e0*/  @P5 LDG.E R25, desc[UR8][R10.64+0x70] ;  /* 0x000070080a195981 */ /* 0x000f28000c1e1900 */
[----:B------:R-:W4:Y:S01]  /*03f0*/  @P6 LDG.E R28, desc[UR8][R10.64+0x88] ;  /* 0x000088080a1c6981 */ /* 0x000f22000c1e1900 */
[----:B--2---:R-:W-:-:S03]  /*0400*/  @!P0 LOP3.LUT R3, R3, R16, RZ, 0x3c, !PT ;  /* 0x0000001003038212 */ /* 0x004fc600078e3cff */
[----:B------:R-:W2:Y:S01]  /*0410*/  @!P0 LDG.E R16, desc[UR8][R10.64] ;  /* 0x000000080a108981 */ /* 0x000ea2000c1e1900 */
[----:B---3--:R-:W-:-:S03]  /*0420*/  @P1 LOP3.LUT R3, R3, R18, RZ, 0x3c, !PT ;  /* 0x0000001203031212 */ /* 0x008fc600078e3cff */
[----:B------:R-:W3:Y:S01]  /*0430*/  @!P0 LDG.E R18, desc[UR8][R10.64+0x8] ;  /* 0x000008080a128981 */ /* 0x000ee2000c1e1900 */
[----:B----4-:R-:W-:-:S03]  /*0440*/  @P2 LOP3.LUT R3, R3, R20, RZ, 0x3c, !PT ;  /* 0x0000001403032212 */ /* 0x010fc600078e3cff */
[----:B------:R-:W4:Y:S01]  /*0450*/  @P1 LDG.E R20, desc[UR8][R10.64+0x14] ;  /* 0x000014080a141981 */ /* 0x000f22000c1e1900 */
[----:B------:R-:W-:-:S03]  /*0460*/  @P3 LOP3.LUT R3, R3, R24, RZ, 0x3c, !PT ;  /* 0x0000001803033212 */ /* 0x000fc600078e3cff */
[----:B------:R-:W4:Y:S01]  /*0470*/  @P5 LDG.E R24, desc[UR8][R10.64+0x74] ;  /* 0x000074080a185981 */ /* 0x000f22000c1e1900 */
[----:B------:R-:W-:-:S03]  /*0480*/  @P4 LOP3.LUT R3, R3, R26, RZ, 0x3c, !PT ;  /* 0x0000001a03034212 */ /* 0x000fc600078e3cff */
[----:B------:R-:W4:Y:S01]  /*0490*/  @P3 LDG.E R26, desc[UR8][R10.64+0x44] ;  /* 0x000044080a1a3981 */ /* 0x000f22000c1e1900 */
[----:B------:R-:W-:-:S03]  /*04a0*/  @!P0 LOP3.LUT R4, R4, R17, RZ, 0x3c, !PT ;  /* 0x0000001104048212 */ /* 0x000fc600078e3cff */
[----:B------:R-:W4:Y:S01]  /*04b0*/  @P1 LDG.E R17, desc[UR8][R10.64+0x20] ;  /* 0x000020080a111981 */ /* 0x000f22000c1e1900 */
[----:B------:R-:W-:-:S03]  /*04c0*/  @!P0 LOP3.LUT R2, R2, R19, RZ, 0x3c, !PT ;  /* 0x0000001302028212 */ /* 0x000fc600078e3cff */
[----:B------:R-:W4:Y:S01]  /*04d0*/  @P2 LDG.E R19, desc[UR8][R10.64+0x2c] ;  /* 0x00002c080a132981 */ /* 0x000f22000c1e1900 */
[----:B------:R-:W-:-:S03]  /*04e0*/  @P1 LOP3.LUT R4, R4, R21, RZ, 0x3c, !PT ;  /* 0x0000001504041212 */ /* 0x000fc600078e3cff */
[----:B------:R-:W4:Y:S01]  /*04f0*/  @P2 LDG.E R21, desc[UR8][R10.64+0x34] ;  /* 0x000034080a152981 */ /* 0x000f22000c1e1900 */
[----:B--2---:R-:W-:-:S03]  /*0500*/  @!P0 LOP3.LUT R7, R7, R16, RZ, 0x3c, !PT ;  /* 0x0000001007078212 */ /* 0x004fc600078e3cff */
[----:B------:R-:W2:Y:S01]  /*0510*/  @P1 LDG.E R16, desc[UR8][R10.64+0x1c] ;  /* 0x00001c080a101981 */ /* 0x000ea2000c1e1900 */
[----:B---3--:R-:W-:-:S03]  /*0520*/  @!P0 LOP3.LUT R5, R5, R18, RZ, 0x3c, !PT ;  /* 0x0000001205058212 */ /* 0x008fc600078e3cff */
[----:B------:R-:W3:Y:S01]  /*0530*/  @P2 LDG.E R18, desc[UR8][R10.64+0x28] ;  /* 0x000028080a122981 */ /* 0x000ee2000c1e1900 */
[----:B----4-:R-:W-:-:S03]  /*0540*/  @P1 LOP3.LUT R7, R7, R20, RZ, 0x3c, !PT ;  /* 0x0000001407071212 */ /* 0x010fc600078e3cff */
[----:B------:R-:W4:Y:S01]  /*0550*/  @P2 LDG.E R20, desc[UR8][R10.64+0x30] ;  /* 0x000030080a142981 */ /* 0x000f22000c1e1900 */
[----:B------:R-:W-:-:S03]  /*0560*/  @P5 LOP3.LUT R3, R3, R24, RZ, 0x3c, !PT ;  /* 0x0000001803035212 */ /* 0x000fc600078e3cff */
[----:B------:R-:W4:Y:S01]  /*0570*/  @P3 LDG.E R24, desc[UR8][R10.64+0x3c] ;  /* 0x00003c080a183981 */ /* 0x000f22000c1e1900 */
[----:B------:R-:W-:-:S03]  /*0580*/  @P1 LOP3.LUT R2, R2, R17, RZ, 0x3c, !PT ;  /* 0x0000001102021212 */ /* 0x000fc600078e3cff */
[----:B------:R-:W4:Y:S01]  /*0590*/  @P3 LDG.E R17, desc[UR8][R10.64+0x48] ;  /* 0x000048080a113981 */ /* 0x000f22000c1e1900 */
[----:B------:R-:W-:-:S03]  /*05a0*/  @P2 LOP3.LUT R4, R4, R19, RZ, 0x3c, !PT ;  /* 0x0000001304042212 */ /* 0x000fc600078e3cff */
[----:B------:R-:W4:Y:S01]  /*05b0*/  @P4 LDG.E R19, desc[UR8][R10.64+0x54] ;  /* 0x000054080a134981 */ /* 0x000f22000c1e1900 */
[----:B------:R-:W-:Y:S02]  /*05c0*/  @P2 LOP3.LUT R2, R2, R21, RZ, 0x3c, !PT ;  /* 0x0000001502022212 */ /* 0x000fe400078e3cff */
[----:B------:R-:W-:Y:S01]  /*05d0*/  @P3 LOP3.LUT R4, R4, R23, RZ, 0x3c, !PT ;  /* 0x0000001704043212 */ /* 0x000fe200078e3cff */
[----:B------:R-:W4:Y:S04]  /*05e0*/  @P4 LDG.E R21, desc[UR8][R10.64+0x5c] ;  /* 0x00005c080a154981 */ /* 0x000f28000c1e1900 */
[----:B------:R-:W4:Y:S01]  /*05f0*/  @P5 LDG.E R23, desc[UR8][R10.64+0x68] ;  /* 0x000068080a175981 */ /* 0x000f22000c1e1900 */
[----:B--2---:R-:W-:-:S03]  /*0600*/  @P1 LOP3.LUT R5, R5, R16, RZ, 0x3c, !PT ;  /* 0x0000001005051212 */ /* 0x004fc600078e3cff */
[----:B------:R-:W2:Y:S01]  /*0610*/  @P4 LDG.E R16, desc[UR8][R10.64+0x50] ;  /* 0x000050080a104981 */ /* 0x000ea2000c1e1900 */
[----:B---3--:R-:W-:-:S03]  /*0620*/  @P2 LOP3.LUT R7, R7, R18, RZ, 0x3c, !PT ;  /* 0x0000001207072212 */ /* 0x008fc600078e3cff */
[----:B------:R-:W3:Y:S01]  /*0630*/  @P4 LDG.E R18, desc[UR8][R10.64+0x58] ;  /* 0x000058080a124981 */ /* 0x000ee2000c1e1900 */
[----:B----4-:R-:W-:-:S03]  /*0640*/  @P2 LOP3.LUT R5, R5, R20, RZ, 0x3c, !PT ;  /* 0x0000001405052212 */ /* 0x010fc600078e3cff */
[----:B------:R-:W4:Y:S01]  /*0650*/  @P5 LDG.E R20, desc[UR8][R10.64+0x64] ;  /* 0x000064080a145981 */ /* 0x000f22000c1e1900 */
[----:B------:R-:W-:-:S03]  /*0660*/  @P3 LOP3.LUT R7, R7, R24, RZ, 0x3c, !PT ;  /* 0x0000001807073212 */ /* 0x000fc600078e3cff */
[----:B------:R-:W4:Y:S01]  /*0670*/  @P5 LDG.E R24, desc[UR8][R10.64+0x6c] ;  /* 0x00006c080a185981 */ /* 0x000f22000c1e1900 */
[----:B------:R-:W-:Y:S02]  /*0680*/  LOP3.LUT P0, RZ, R22, 0x80, RZ, 0xc0, !PT ;  /* 0x0000008016ff7812 */ /* 0x000fe4000780c0ff */
[----:B------:R-:W-:Y:S02]  /*0690*/  @P3 LOP3.LUT R5, R5, R26, RZ, 0x3c, !PT ;  /* 0x0000001a05053212 */ /* 0x000fe400078e3cff */
[----:B------:R-:W-:Y:S02]  /*06a0*/  @P3 LOP3.LUT R2, R2, R17, RZ, 0x3c, !PT ;  /* 0x0000001102023212 */ /* 0x000fe400078e3cff */
[----:B------:R-:W4:Y:S01]  /*06b0*/  @P6 LDG.E R17, desc[UR8][R10.64+0x7c] ;  /* 0x00007c080a116981 */ /* 0x000f22000c1e1900 */
[----:B------:R-:W-:-:S03]  /*06c0*/  @P4 LOP3.LUT R4, R4, R19, RZ, 0x3c, !PT ;  /* 0x0000001304044212 */ /* 0x000fc600078e3cff */
[----:B------:R-:W4:Y:S01]  /*06d0*/  @P6 LDG.E R19, desc[UR8][R10.64+0x84] ;  /* 0x000084080a136981 */ /* 0x000f22000c1e1900 */
[----:B------:R-:W-:-:S03]  /*06e0*/  @P4 LOP3.LUT R2, R2, R21, RZ, 0x3c, !PT ;  /* 0x0000001502024212 */ /* 0x000fc600078e3cff */
[----:B------:R-:W4:Y:S01]  /*06f0*/  @P0 LDG.E R26, desc[UR8][R10.64+0x9c] ;  /* 0x00009c080a1a0981 */ /* 0x000f22000c1e1900 */
[----:B------:R-:W-:-:S03]  /*0700*/  @P5 LOP3.LUT R4, R4, R23, RZ, 0x3c, !PT ;  /* 0x0000001704045212 */ /* 0x000fc600078e3cff */
        /* <DEDUP_REMOVED lines=10> */
[----:B------:R-:W-:Y:S02]  /*07b0*/  @P5 LOP3.LUT R2, R2, R25, RZ, 0x3c, !PT ;  /* 0x0000001902025212 */ /* 0x000fe400078e3cff */
[----:B------:R-:W-:Y:S02]  /*07c0*/  @P6 LOP3.LUT R3, R3, R28, RZ, 0x3c, !PT ;  /* 0x0000001c03036212 */ /* 0x000fe400078e3cff */
[----:B------:R-:W-:Y:S02]  /*07d0*/  @P6 LOP3.LUT R4, R4, R17, RZ, 0x3c, !PT ;  /* 0x0000001104046212 */ /* 0x000fe400078e3cff */
[----:B------:R-:W-:Y:S02]  /*07e0*/  @P6 LOP3.LUT R2, R2, R19, RZ, 0x3c, !PT ;  /* 0x0000001302026212 */ /* 0x000fe400078e3cff */
[----:B------:R-:W-:Y:S02]  /*07f0*/  @P0 LOP3.LUT R3, R3, R26, RZ, 0x3c, !PT ;  /* 0x0000001a03030212 */ /* 0x000fe400078e3cff */
[----:B------:R-:W-:-:S02]  /*0800*/  @P0 LOP3.LUT R4, R4, R21, RZ, 0x3c, !PT ;  /* 0x0000001504040212 */ /* 0x000fc400078e3cff */
[----:B------:R-:W-:Y:S02]  /*0810*/  @P0 LOP3.LUT R2, R2, R23, RZ, 0x3c, !PT ;  /* 0x0000001702020212 */ /* 0x000fe400078e3cff */
[----:B--2---:R-:W-:Y:S02]  /*0820*/  @P6 LOP3.LUT R7, R7, R16, RZ, 0x3c, !PT ;  /* 0x0000001007076212 */ /* 0x004fe400078e3cff */
[----:B---3--:R-:W-:Y:S02]  /*0830*/  @P6 LOP3.LUT R5, R5, R18, RZ, 0x3c, !PT ;  /* 0x0000001205056212 */ /* 0x008fe400078e3cff */
[----:B----4-:R-:W-:Y:S02]  /*0840*/  @P0 LOP3.LUT R7, R7, R20, RZ, 0x3c, !PT ;  /* 0x0000001407070212 */ /* 0x010fe400078e3cff */
[----:B------:R-:W-:Y:S02]  /*0850*/  @P0 LOP3.LUT R5, R5, R24, RZ, 0x3c, !PT ;  /* 0x0000001805050212 */ /* 0x000fe400078e3cff */
[----:B------:R-:W-:-:S13]  /*0860*/  R2P PR, R22.B1, 0x7f ;  /* 0x0000007f16007804 */ /* 0x000fda0000001000 */
[----:B------:R-:W2:Y:S04]  /*0870*/  @P0 LDG.E R18, desc[UR8][R10.64+0xa0] ;  /* 0x0000a0080a120981 */ /* 0x000ea8000c1e1900 */
[----:B------:R-:W3:Y:S04]  /*0880*/  @P0 LDG.E R19, desc[UR8][R10.64+0xa4] ;  /* 0x0000a4080a130981 */ /* 0x000ee8000c1e1900 */
[----:B------:R-:W4:Y:S04]  /*0890*/  @P0 LDG.E R20, desc[UR8][R10.64+0xa8] ;  /* 0x0000a8080a140981 */ /* 0x000f28000c1e1900 */
[----:B------:R-:W4:Y:S04]  /*08a0*/  @P0 LDG.E R21, desc[UR8][R10.64+0xac] ;  /* 0x0000ac080a150981 */ /* 0x000f28000c1e1900 */
[----:B------:R-:W4:Y:S04]  /*08b0*/  @P0 LDG.E R24, desc[UR8][R10.64+0xb0] ;  /* 0x0000b0080a180981 */ /* 0x000f28000c1e1900 */
[----:B------:R-:W4:Y:S04]  /*08c0*/  @P1 LDG.E R16, desc[UR8][R10.64+0xbc] ;  /* 0x0000bc080a101981 */ /* 0x000f28000c1e1900 */
[----:B------:R-:W4:Y:S04]  /*08d0*/  @P1 LDG.E R26, desc[UR8][R10.64+0xb4] ;  /* 0x0000b4080a1a1981 */ /* 0x000f28000c1e1900 */
        /* <DEDUP_REMOVED lines=11> */
[----:B------:R-:W-:Y:S01]  /*0990*/  LOP3.LUT P0, RZ, R22, 0x8000, RZ, 0xc0, !PT ;  /* 0x0000800016ff7812 */ /* 0x000fe2000780c0ff */
[----:B------:R-:W4:Y:S01]  /*09a0*/  @P2 LDG.E R24, desc[UR8][R10.64+0xd8] ;  /* 0x0000d8080a182981 */ /* 0x000f22000c1e1900 */
[----:B------:R-:W-:-:S03]  /*09b0*/  @P1 LOP3.LUT R5, R5, R16, RZ, 0x3c, !PT ;  /* 0x0000001005051212 */ /* 0x000fc600078e3cff */
[----:B------:R-:W4:Y:S01]  /*09c0*/  @P2 LDG.E R22, desc[UR8][R10.64+0xd0] ;  /* 0x0000d0080a162981 */ /* 0x000f22000c1e1900 */
[----:B------:R-:W-:-:S03]  /*09d0*/  @P1 LOP3.LUT R7, R7, R26, RZ, 0x3c, !PT ;  /* 0x0000001a07071212 */ /* 0x000fc600078e3cff */
[----:B------:R-:W4:Y:S01]  /*09e0*/  @P3 LDG.E R16, desc[UR8][R10.64+0xe4] ;  /* 0x0000e4080a103981 */ /* 0x000f22000c1e1900 */
[----:B------:R-:W-:-:S03]  /*09f0*/  @P1 LOP3.LUT R4, R4, R23, RZ, 0x3c, !PT ;  /* 0x0000001704041212 */ /* 0x000fc600078e3cff */
[----:B------:R-:W4:Y:S01]  /*0a00*/  @P3 LDG.E R26, desc[UR8][R10.64+0xdc] ;  /* 0x0000dc080a1a3981 */ /* 0x000f22000c1e1900 */
[----:B------:R-:W-:-:S03]  /*0a10*/  @P1 LOP3.LUT R2, R2, R17, RZ, 0x3c, !PT ;  /* 0x0000001102021212 */ /* 0x000fc600078e3cff */
        /* <DEDUP_REMOVED lines=43> */
[----:B------:R-:W-:-:S04]  /*0cd0*/  UIADD3 UR4, UPT, UPT, UR4, 0x10, URZ ;  /* 0x0000001004047890 */ /* 0x000fc8000fffe0ff */
[----:B------:R-:W-:Y:S01]  /*0ce0*/  UISETP.NE.AND UP0, UPT, UR4, 0x20, UPT ;  /* 0x000000200400788c */ /* 0x000fe2000bf05270 */
[----:B--2---:R-:W-:Y:S02]  /*0cf0*/  @P5 LOP3.LUT R3, R3, R18, RZ, 0x3c, !PT ;  /* 0x0000001203035212 */ /* 0x004fe400078e3cff */
[----:B---3--:R-:W-:Y:S02]  /*0d00*/  @P6 LOP3.LUT R4, R4, R19, RZ, 0x3c, !PT ;  /* 0x0000001304046212 */ /* 0x008fe400078e3cff */
[----:B----4-:R-:W-:Y:S02]  /*0d10*/  @P6 LOP3.LUT R7, R7, R20, RZ, 0x3c, !PT ;  /* 0x0000001407076212 */ /* 0x010fe400078e3cff */
[----:B------:R-:W-:Y:S02]  /*0d20*/  @P6 LOP3.LUT R2, R2, R21, RZ, 0x3c, !PT ;  /* 0x0000001502026212 */ /* 0x000fe400078e3cff */
[----:B------:R-:W-:Y:S02]  /*0d30*/  @P6 LOP3.LUT R5, R5, R22, RZ, 0x3c, !PT ;  /* 0x0000001605056212 */ /* 0x000fe400078e3cff */
[----:B------:R-:W-:-:S02]  /*0d40*/  @P6 LOP3.LUT R3, R3, R16, RZ, 0x3c, !PT ;  /* 0x0000001003036212 */ /* 0x000fc400078e3cff */
[----:B------:R-:W-:Y:S02]  /*0d50*/  @P0 LOP3.LUT R7, R7, R24, RZ, 0x3c, !PT ;  /* 0x0000001807070212 */ /* 0x000fe400078e3cff */
[----:B------:R-:W-:Y:S02]  /*0d60*/  @P0 LOP3.LUT R3, R3, R28, RZ, 0x3c, !PT ;  /* 0x0000001c03030212 */ /* 0x000fe400078e3cff */
[----:B------:R-:W-:Y:S02]  /*0d70*/  @P0 LOP3.LUT R5, R5, R26, RZ, 0x3c, !PT ;  /* 0x0000001a05050212 */ /* 0x000fe400078e3cff */
[----:B------:R-:W-:Y:S02]  /*0d80*/  @P0 LOP3.LUT R2, R2, R23, RZ, 0x3c, !PT ;  /* 0x0000001702020212 */ /* 0x000fe400078e3cff */
[----:B------:R-:W-:Y:S01]  /*0d90*/  @P0 LOP3.LUT R4, R4, R17, RZ, 0x3c, !PT ;  /* 0x0000001104040212 */ /* 0x000fe200078e3cff */
[----:B------:R-:W-:Y:S06]  /*0da0*/  BRA.U UP0, `(.L_x_4) ;  /* 0xfffffff500487547 */ /* 0x000fec000b83ffff */
[----:B------:R-:W-:-:S05]  /*0db0*/  VIADD R0, R0, 0x1 ;  /* 0x0000000100007836 */ /* 0x000fca0000000000 */
[----:B------:R-:W-:-:S13]  /*0dc0*/  ISETP.NE.AND P0, PT, R0, 0x5, PT ;  /* 0x000000050000780c */ /* 0x000fda0003f05270 */
[----:B------:R-:W-:Y:S05]  /*0dd0*/  @P0 BRA `(.L_x_5) ;  /* 0xfffffff400300947 */ /* 0x000fea000383ffff */
[----:B------:R-:W-:Y:S01]  /*0de0*/  LOP3.LUT R0, R14, 0x3, RZ, 0xc0, !PT ;  /* 0x000000030e007812 */ /* 0x000fe200078ec0ff */
[----:B------:R1:W-:Y:S03]  /*0df0*/  STL [R1+0x4], R7 ;  /* 0x0000040701007387 */ /* 0x0003e60000100800 */
[----:B------:R-:W-:Y:S01]  /*0e00*/  ISETP.NE.U32.AND P0, PT, R0, 0x1, PT ;  /* 0x000000010000780c */ /* 0x000fe20003f05070 */
[----:B------:R1:W-:Y:S03]  /*0e10*/  STL.64 [R1+0x8], R4 ;  /* 0x0000080401007387 */ /* 0x0003e60000100a00 */
[----:B------:R-:W-:Y:S01]  /*0e20*/  ISETP.NE.AND.EX P0, PT, RZ, RZ, PT, P0 ;  /* 0x000000ffff00720c */ /* 0x000fe20003f05300 */
[----:B------:R1:W-:-:S12]  /*0e30*/  STL.64 [R1+0x10], R2 ;  /* 0x0000100201007387 */ /* 0x0003d80000100a00 */
[----:B-1----:R-:W-:Y:S05]  /*0e40*/  @!P0 BRA `(.L_x_3) ;  /* 0x0000001800088947 */ /* 0x002fea0003800000 */
[----:B------:R-:W-:Y:S01]  /*0e50*/  UMOV UR4, URZ ;  /* 0x000000ff00047c82 */ /* 0x000fe20008000000 */
[----:B------:R-:W-:Y:S01]  /*0e60*/  UMOV UR5, URZ ;  /* 0x000000ff00057c82 */ /* 0x000fe20008000000 */
[----:B------:R-:W-:Y:S02]  /*0e70*/  IMAD.MOV.U32 R0, RZ, RZ, RZ ;  /* 0x000000ffff007224 */ /* 0x000fe400078e00ff */
[----:B------:R-:W-:Y:S02]  /*0e80*/  IMAD.MOV.U32 R7, RZ, RZ, RZ ;  /* 0x000000ffff077224 */ /* 0x000fe400078e00ff */
[----:B------:R-:W-:Y:S02]  /*0e90*/  IMAD.U32 R3, RZ, RZ, UR4 ;  /* 0x00000004ff037e24 */ /* 0x000fe4000f8e00ff */
[----:B------:R-:W-:Y:S02]  /*0ea0*/  IMAD.U32 R2, RZ, RZ, UR5 ;  /* 0x00000005ff027e24 */ /* 0x000fe4000f8e00ff */
[----:B------:R-:W-:-:S02]  /*0eb0*/  IMAD.U32 R5, RZ, RZ, UR4 ;  /* 0x00000004ff057e24 */ /* 0x000fc4000f8e00ff */
[----:B------:R-:W-:-:S07]  /*0ec0*/  IMAD.U32 R4, RZ, RZ, UR5 ;  /* 0x00000005ff047e24 */ /* 0x000fce000f8e00ff */
.L_x_7:
[----:B------:R-:W-:-:S06]  /*0ed0*/  IMAD R15, R0, 0x4, R1 ;  /* 0x00000004000f7824 */ /* 0x000fcc00078e0201 */
[----:B------:R-:W5:Y:S01]  /*0ee0*/  LDL R15, [R15+0x4] ;  /* 0x000004000f0f7983 */ /* 0x000f620000100800 */
[----:B------:R-:W-:-:S05]  /*0ef0*/  UMOV UR4, URZ ;  /* 0x000000ff00047c82 */ /* 0x000fca0008000000 */
.L_x_6:
        /* <DEDUP_REMOVED lines=183> */
[----:B-1----:R-:W-:Y:S05]  /*1a70*/  @P0 BRA `(.L_x_3) ;  /* 0x0000000800fc0947 */ /* 0x002fea0003800000 */
        /* <DEDUP_REMOVED lines=8> */
.L_x_9:
[----:B------:R-:W-:-:S06]  /*1b00*/  IMAD R15, R0, 0x4, R1 ;  /* 0x00000004000f7824 */ /* 0x000fcc00078e0201 */
[----:B------:R-:W5:Y:S01]  /*1b10*/  LDL R15, [R15+0x4] ;  /* 0x000004000f0f7983 */ /* 0x000f620000100800 */
[----:B------:R-:W-:-:S05]  /*1b20*/  UMOV UR4, URZ ;  /* 0x000000ff00047c82 */ /* 0x000fca0008000000 */
.L_x_8:
        /* <DEDUP_REMOVED lines=177> */
[----:B------:R1:W-:Y:S04]  /*2640*/  STL [R1+0x4], R7 ;  /* 0x0000040701007387 */ /* 0x0003e80000100800 */
[----:B------:R1:W-:Y:S04]  /*2650*/  STL.64 [R1+0x8], R4 ;  /* 0x0000080401007387 */ /* 0x0003e80000100a00 */
[----:B------:R1:W-:Y:S02]  /*2660*/  STL.64 [R1+0x10], R2 ;  /* 0x0000100201007387 */ /* 0x0003e40000100a00 */
.L_x_3:
[----:B------:R-:W-:Y:S05]  /*2670*/  BSYNC.RECONVERGENT B1 ;  /* 0x0000000000017941 */ /* 0x000fea0003800200 */
.L_x_2:
[----:B------:R-:W-:Y:S01]  /*2680*/  ISETP.GT.U32.AND P0, PT, R14, 0x3, PT ;  /* 0x000000030e00780c */ /* 0x000fe20003f04070 */
[----:B------:R-:W-:Y:S01]  /*2690*/  VIADD R12, R12, 0x1 ;  /* 0x000000010c0c7836 */ /* 0x000fe20000000000 */
[--C-:B------:R-:W-:Y:S02]  /*26a0*/  SHF.R.U64 R14, R14, 0x2, R13.reuse ;  /* 0x000000020e0e7819 */ /* 0x100fe4000000120d */
[----:B------:R-:W-:Y:S02]  /*26b0*/  ISETP.GT.U32.AND.EX P0, PT, R13, RZ, PT, P0 ;  /* 0x000000ff0d00720c */ /* 0x000fe40003f04100 */
[----:B------:R-:W-:-:S11]  /*26c0*/  SHF.R.U32.HI R13, RZ, 0x2, R13 ;  /* 0x00000002ff0d7819 */ /* 0x000fd6000001160d */
[----:B------:R-:W-:Y:S05]  /*26d0*/  @P0 BRA `(.L_x_10) ;  /* 0xffffffd800c40947 */ /* 0x000fea000383ffff */
.L_x_1:
[----:B------:R-:W-:Y:S05]  /*26e0*/  BSYNC.RECONVERGENT B0 ;  /* 0x0000000000007941 */ /* 0x000fea0003800200 */
.L_x_0:
[----:B------:R-:W2:Y:S01]  /*26f0*/  S2R R0, SR_TID.X ;  /* 0x0000000000007919 */ /* 0x000ea20000002100 */
[----:B------:R-:W-:Y:S01]  /*2700*/  BSSY.RECONVERGENT B0, `(.L_x_11) ;  /* 0x000004e000007945 */ /* 0x000fe20003800200 */
[----:B--2---:R-:W-:-:S13]  /*2710*/  ISETP.NE.AND P0, PT, R0, RZ, PT ;  /* 0x000000ff0000720c */ /* 0x004fda0003f05270 */
[----:B------:R-:W-:Y:S05]  /*2720*/  @P0 BRA `(.L_x_12) ;  /* 0x00000004002c0947 */ /* 0x000fea0003800000 */
[----:B------:R-:W2:Y:S01]  /*2730*/  S2R R9, SR_CgaCtaId ;  /* 0x0000000000097919 */ /* 0x000ea20000008800 */
[----:B------:R-:W-:Y:S01]  /*2740*/  MOV R0, 0x400 ;  /* 0x0000040000007802 */ /* 0x000fe20000000f00 */
[----:B------:R-:W3:Y:S02]  /*2750*/  LDCU UR5, c[0x0][0x38c] ;  /* 0x00007180ff0577ac */ /* 0x000ee40008000800 */
[----:B---3--:R-:W-:Y:S01]  /*2760*/  UISETP.GE.AND UP0, UPT, UR5, 0x1, UPT ;  /* 0x000000010500788c */ /* 0x008fe2000bf06270 */
[----:B--2---:R-:W-:-:S05]  /*2770*/  LEA R8, R9, R0, 0x18 ;  /* 0x0000000009087211 */ /* 0x004fca00078ec0ff */
[----:B------:R2:W-:Y:S03]  /*2780*/  STS [R8], RZ ;  /* 0x000000ff08007388 */ /* 0x0005e60000000800 */
[----:B------:R-:W-:Y:S05]  /*2790*/  BRA.U !UP0, `(.L_x_12) ;  /* 0x0000000508107547 */ /* 0x000fea000b800000 */
[----:B------:R-:W-:Y:S02]  /*27a0*/  UISETP.GE.U32.AND UP1, UPT, UR5, 0x10, UPT ;  /* 0x000000100500788c */ /* 0x000fe4000bf26070 */
[----:B------:R-:W-:Y:S01]  /*27b0*/  ULOP3.LUT UR6, UR5, 0xf, URZ, 0xc0, !UPT ;  /* 0x0000000f05067892 */ /* 0x000fe2000f8ec0ff */
[----:B------:R-:W-:-:S03]  /*27c0*/  UMOV UR4, URZ ;  /* 0x000000ff00047c82 */ /* 0x000fc60008000000 */
[----:B------:R-:W-:-:S03]  /*27d0*/  UISETP.NE.AND UP0, UPT, UR6, URZ, UPT ;  /* 0x000000ff0600728c */ /* 0x000fc6000bf05270 */
[----:B------:R-:W-:Y:S08]  /*27e0*/  BRA.U !UP1, `(.L_x_13) ;  /* 0x0000000109647547 */ /* 0x000ff0000b800000 */
[----:B--2---:R-:W-:Y:S01]  /*27f0*/  VIADD R8, R0, 0x4 ;  /* 0x0000000400087836 */ /* 0x004fe20000000000 */
[----:B------:R-:W-:-:S04]  /*2800*/  ULOP3.LUT UR4, UR5, 0x7ffffff0, URZ, 0xc0, !UPT ;  /* 0x7ffffff005047892 */ /* 0x000fc8000f8ec0ff */
[----:B------:R-:W-:Y:S01]  /*2810*/  LEA R8, R9, R8, 0x18 ;  /* 0x0000000809087211 */ /* 0x000fe200078ec0ff */
[----:B------:R-:W-:-:S04]  /*2820*/  UIADD3 UR7, UPT, UPT, -UR4, URZ, URZ ;  /* 0x000000ff04077290 */ /* 0x000fc8000fffe1ff */
[----:B------:R-:W-:-:S08]  /*2830*/  VIADD R8, R8, 0x7 ;  /* 0x0000000708087836 */ /* 0x000fd00000000000 */
.L_x_14:
[----:B------:R-:W-:Y:S01]  /*2840*/  UIADD3 UR7, UPT, UPT, UR7, 0x10, URZ ;  /* 0x0000001007077890 */ /* 0x000fe2000fffe0ff */
[----:B------:R-:W-:Y:S03]  /*2850*/  STS.U8 [R8+-0x7], RZ ;  /* 0xfffff9ff08007388 */ /* 0x000fe60000000000 */
[----:B------:R-:W-:Y:S01]  /*2860*/  UISETP.NE.AND UP1, UPT, UR7, URZ, UPT ;  /* 0x000000ff0700728c */ /* 0x000fe2000bf25270 */
[----:B------:R-:W-:Y:S04]  /*2870*/  STS.U8 [R8+-0x6], RZ ;  /* 0xfffffaff08007388 */ /* 0x000fe80000000000 */
[----:B------:R-:W-:Y:S04]  /*2880*/  STS.U8 [R8+-0x5], RZ ;  /* 0xfffffbff08007388 */ /* 0x000fe80000000000 */
[----:B------:R-:W-:Y:S04]  /*2890*/  STS.U8 [R8+-0x4], RZ ;  /* 0xfffffcff08007388 */ /* 0x000fe80000000000 */
[----:B------:R-:W-:Y:S04]  /*28a0*/  STS.U8 [R8+-0x3], RZ ;  /* 0xfffffdff08007388 */ /* 0x000fe80000000000 */
[----:B------:R-:W-:Y:S04]  /*28b0*/  STS.U8 [R8+-0x2], RZ ;  /* 0xfffffeff08007388 */ /* 0x000fe80000000000 */
[----:B------:R-:W-:Y:S04]  /*28c0*/  STS.U8 [R8+-0x1], RZ ;  /* 0xffffffff08007388 */ /* 0x000fe80000000000 */
[----:B------:R-:W-:Y:S04]  /*28d0*/  STS.U8 [R8], RZ ;  /* 0x000000ff08007388 */ /* 0x000fe80000000000 */
[----:B------:R-:W-:Y:S04]  /*28e0*/  STS.U8 [R8+0x1], RZ ;  /* 0x000001ff08007388 */ /* 0x000fe80000000000 */
[----:B------:R-:W-:Y:S04]  /*28f0*/  STS.U8 [R8+0x2], RZ ;  /* 0x000002ff08007388 */ /* 0x000fe80000000000 */
[----:B------:R-:W-:Y:S04]  /*2900*/  STS.U8 [R8+0x3], RZ ;  /* 0x000003ff08007388 */ /* 0x000fe80000000000 */
[----:B------:R-:W-:Y:S04]  /*2910*/  STS.U8 [R8+0x4], RZ ;  /* 0x000004ff08007388 */ /* 0x000fe80000000000 */
[----:B------:R-:W-:Y:S04]  /*2920*/  STS.U8 [R8+0x5], RZ ;  /* 0x000005ff08007388 */ /* 0x000fe80000000000 */
[----:B------:R-:W-:Y:S04]  /*2930*/  STS.U8 [R8+0x6], RZ ;  /* 0x000006ff08007388 */ /* 0x000fe80000000000 */
[----:B------:R-:W-:Y:S04]  /*2940*/  STS.U8 [R8+0x7], RZ ;  /* 0x000007ff08007388 */ /* 0x000fe80000000000 */
[----:B------:R2:W-:Y:S02]  /*2950*/  STS.U8 [R8+0x8], RZ ;  /* 0x000008ff08007388 */ /* 0x0005e40000000000 */
[----:B--2---:R-:W-:Y:S01]  /*2960*/  VIADD R8, R8, 0x10 ;  /* 0x0000001008087836 */ /* 0x004fe20000000000 */
[----:B------:R-:W-:Y:S06]  /*2970*/  BRA.U UP1, `(.L_x_14) ;  /* 0xfffffffd01b07547 */ /* 0x000fec000b83ffff */
.L_x_13:
[----:B------:R-:W-:Y:S05]  /*2980*/  BRA.U !UP0, `(.L_x_12) ;  /* 0x0000000108947547 */ /* 0x000fea000b800000 */
[----:B------:R-:W-:Y:S02]  /*2990*/  UISETP.GE.U32.AND UP0, UPT, UR6, 0x8, UPT ;  /* 0x000000080600788c */ /* 0x000fe4000bf06070 */
[----:B------:R-:W-:-:S04]  /*29a0*/  ULOP3.LUT UR7, UR5, 0x7, URZ, 0xc0, !UPT ;  /* 0x0000000705077892 */ /* 0x000fc8000f8ec0ff */
[----:B------:R-:W-:-:S03]  /*29b0*/  UISETP.NE.AND UP1, UPT, UR7, URZ, UPT ;  /* 0x000000ff0700728c */ /* 0x000fc6000bf25270 */
[----:B------:R-:W-:Y:S08]  /*29c0*/  BRA.U !UP0, `(.L_x_15) ;  /* 0x00000001082c7547 */ /* 0x000ff0000b800000 */
[----:B--2---:R-:W-:-:S05]  /*29d0*/  VIADD R8, R0, 0x4 ;  /* 0x0000000400087836 */ /* 0x004fca0000000000 */
[----:B------:R-:W-:-:S05]  /*29e0*/  LEA R8, R9, R8, 0x18 ;  /* 0x0000000809087211 */ /* 0x000fca00078ec0ff */
[----:B------:R3:W-:Y:S04]  /*29f0*/  STS.U8 [R8+UR4], RZ ;  /* 0x000000ff08007988 */ /* 0x0007e80008000004 */
[----:B------:R3:W-:Y:S04]  /*2a00*/  STS.U8 [R8+UR4+0x1], RZ ;  /* 0x000001ff08007988 */ /* 0x0007e80008000004 */
[----:B------:R3:W-:Y:S04]  /*2a10*/  STS.U8 [R8+UR4+0x2], RZ ;  /* 0x000002ff08007988 */ /* 0x0007e80008000004 */
[----:B------:R3:W-:Y:S04]  /*2a20*/  STS.U8 [R8+UR4+0x3], RZ ;  /* 0x000003ff08007988 */ /* 0x0007e80008000004 */
[----:B------:R3:W-:Y:S04]  /*2a30*/  STS.U8 [R8+UR4+0x4], RZ ;  /* 0x000004ff08007988 */ /* 0x0007e80008000004 */
[----:B------:R3:W-:Y:S04]  /*2a40*/  STS.U8 [R8+UR4+0x5], RZ ;  /* 0x000005ff08007988 */ /* 0x0007e80008000004 */
[----:B------:R3:W-:Y:S04]  /*2a50*/  STS.U8 [R8+UR4+0x6], RZ ;  /* 0x000006ff08007988 */ /* 0x0007e80008000004 */
[----:B------:R3:W-:Y:S01]  /*2a60*/  STS.U8 [R8+UR4+0x7], RZ ;  /* 0x000007ff08007988 */ /* 0x0007e20008000004 */
[----:B------:R-:W-:-:S12]  /*2a70*/  UIADD3 UR4, UPT, UPT, UR4, 0x8, URZ ;  /* 0x0000000804047890 */ /* 0x000fd8000fffe0ff */
.L_x_15:
[----:B------:R-:W-:Y:S05]  /*2a80*/  BRA.U !UP1, `(.L_x_12) ;  /* 0x0000000109547547 */ /* 0x000fea000b800000 */
[----:B------:R-:W-:Y:S02]  /*2a90*/  UISETP.GE.U32.AND UP0, UPT, UR7, 0x4, UPT ;  /* 0x000000040700788c */ /* 0x000fe4000bf06070 */
[----:B------:R-:W-:-:S04]  /*2aa0*/  ULOP3.LUT UR5, UR5, 0x3, URZ, 0xc0, !UPT ;  /* 0x0000000305057892 */ /* 0x000fc8000f8ec0ff */
[----:B------:R-:W-:-:S03]  /*2ab0*/  UISETP.NE.AND UP1, UPT, UR5, URZ, UPT ;  /* 0x000000ff0500728c */ /* 0x000fc6000bf25270 */
[----:B------:R-:W-:Y:S08]  /*2ac0*/  BRA.U !UP0, `(.L_x_16) ;  /* 0x00000001081c7547 */ /* 0x000ff0000b800000 */
[----:B--23--:R-:W-:-:S05]  /*2ad0*/  VIADD R8, R0, 0x4 ;  /* 0x0000000400087836 */ /* 0x00cfca0000000000 */
[----:B------:R-:W-:-:S05]  /*2ae0*/  LEA R8, R9, R8, 0x18 ;  /* 0x0000000809087211 */ /* 0x000fca00078ec0ff */
[----:B------:R4:W-:Y:S04]  /*2af0*/  STS.U8 [R8+UR4], RZ ;  /* 0x000000ff08007988 */ /* 0x0009e80008000004 */
[----:B------:R4:W-:Y:S04]  /*2b00*/  STS.U8 [R8+UR4+0x1], RZ ;  /* 0x000001ff08007988 */ /* 0x0009e80008000004 */
[----:B------:R4:W-:Y:S04]  /*2b10*/  STS.U8 [R8+UR4+0x2], RZ ;  /* 0x000002ff08007988 */ /* 0x0009e80008000004 */
[----:B------:R4:W-:Y:S01]  /*2b20*/  STS.U8 [R8+UR4+0x3], RZ ;  /* 0x000003ff08007988 */ /* 0x0009e20008000004 */
[----:B------:R-:W-:-:S12]  /*2b30*/  UIADD3 UR4, UPT, UPT, UR4, 0x4, URZ ;  /* 0x0000000404047890 */ /* 0x000fd8000fffe0ff */
.L_x_16:
[----:B------:R-:W-:Y:S05]  /*2b40*/  BRA.U !UP1, `(.L_x_12) ;  /* 0x0000000109247547 */ /* 0x000fea000b800000 */
[----:B------:R-:W-:Y:S01]  /*2b50*/  VIADD R0, R0, 0x4 ;  /* 0x0000000400007836 */ /* 0x000fe20000000000 */
[----:B------:R-:W-:-:S04]  /*2b60*/  UIADD3 UR5, UPT, UPT, -UR5, URZ, URZ ;  /* 0x000000ff05057290 */ /* 0x000fc8000fffe1ff */
[----:B------:R-:W-:-:S05]  /*2b70*/  LEA R0, R9, R0, 0x18 ;  /* 0x0000000009007211 */ /* 0x000fca00078ec0ff */
[----:B------:R-:W-:-:S07]  /*2b80*/  VIADD R0, R0, UR4 ;  /* 0x0000000400007c36 */ /* 0x000fce0008000000 */
.L_x_17:
[----:B------:R-:W-:Y:S01]  /*2b90*/  UIADD3 UR5, UPT, UPT, UR5, 0x1, URZ ;  /* 0x0000000105057890 */ /* 0x000fe2000fffe0ff */
[----:B------:R5:W-:Y:S03]  /*2ba0*/  STS.U8 [R0], RZ ;  /* 0x000000ff00007388 */ /* 0x000be60000000000 */
[----:B------:R-:W-:Y:S01]  /*2bb0*/  UISETP.NE.AND UP0, UPT, UR5, URZ, UPT ;  /* 0x000000ff0500728c */ /* 0x000fe2000bf05270 */
[----:B-----5:R-:W-:-:S08]  /*2bc0*/  VIADD R0, R0, 0x1 ;  /* 0x0000000100007836 */ /* 0x020fd00000000000 */
[----:B------:R-:W-:Y:S05]  /*2bd0*/  BRA.U UP0, `(.L_x_17) ;  /* 0xfffffffd00ec7547 */ /* 0x000fea000b83ffff */
.L_x_12:
[----:B------:R-:W-:Y:S05]  /*2be0*/  BSYNC.RECONVERGENT B0 ;  /* 0x0000000000007941 */ /* 0x000fea0003800200 */
.L_x_11:
[----:B------:R-:W5:Y:S08]  /*2bf0*/  S2UR UR5, SR_CgaCtaId ;  /* 0x00000000000579c3 */ /* 0x000f700000008800 */
[----:B------:R-:W-:Y:S06]  /*2c00*/  BAR.SYNC.DEFER_BLOCKING 0x0 ;  /* 0x0000000000007b1d */ /* 0x000fec0000010000 */
[----:B------:R-:W-:-:S02]  /*2c10*/  UMOV UR4, 0x400 ;  /* 0x0000040000047882 */ /* 0x000fc40000000000 */
[----:B-----5:R-:W-:-:S09]  /*2c20*/  ULEA UR4, UR5, UR4, 0x18 ;  /* 0x0000000405047291 */ /* 0x020fd2000f8ec0ff */
[----:B------:R-:W5:Y:S02]  /*2c30*/  LDS R0, [UR4] ;  /* 0x00000004ff007984 */ /* 0x000f640008000800 */
[----:B------:R-:W5:Y:S02]  /*2c40*/  LDCU UR4, c[0x0][0x38c] ;  /* 0x00007180ff0477ac */ /* 0x000f640008000800 */
[----:B-----5:R-:W-:-:S13]  /*2c50*/  ISETP.GE.AND P0, PT, R0, UR4, PT ;  /* 0x0000000400007c0c */ /* 0x020fda000bf06270 */
[----:B------:R-:W-:Y:S05]  /*2c60*/  @P0 EXIT ;  /* 0x000000000000094d */ /* 0x000fea0003800000 */
.L_x_24:
[----:B------:R-:W5:Y:S01]  /*2c70*/  LDCU.64 UR6, c[0x0][0x388] ;  /* 0x00007100ff0677ac */ /* 0x000f620008000a00 */
[----:B------:R-:W-:Y:S01]  /*2c80*/  SHF.R.U32.HI R0, RZ, 0x2, R7 ;  /* 0x00000002ff007819 */ /* 0x000fe20000011607 */
[----:B0-----:R-:W-:-:S03]  /*2c90*/  VIADD R6, R6, 0x587c5 ;  /* 0x000587c506067836 */ /* 0x001fc60000000000 */
[----:B------:R-:W-:Y:S01]  /*2ca0*/  LOP3.LUT R0, R0, R7, RZ, 0x3c, !PT ;  /* 0x0000000700007212 */ /* 0x000fe200078e3cff */
[----:B-1----:R-:W-:-:S04]  /*2cb0*/  IMAD.SHL.U32 R7, R3, 0x10, RZ ;  /* 0x0000001003077824 */ /* 0x002fc800078e00ff */
[----:B--234-:R-:W-:-:S05]  /*2cc0*/  IMAD.SHL.U32 R8, R0, 0x2, RZ ;  /* 0x0000000200087824 */ /* 0x01cfca00078e00ff */
[----:B------:R-:W-:Y:S01]  /*2cd0*/  LOP3.LUT R8, R0, R8, R7, 0x96, !PT ;  /* 0x0000000800087212 */ /* 0x000fe200078e9607 */
[----:B------:R-:W-:Y:S01]  /*2ce0*/  IMAD.MOV.U32 R7, RZ, RZ, R4 ;  /* 0x000000ffff077224 */ /* 0x000fe200078e0004 */
[----:B-----5:R-:W-:Y:S02]  /*2cf0*/  UISETP.GE.AND UP0, UPT, UR7, 0x1, UPT ;  /* 0x000000010700788c */ /* 0x020fe4000bf06270 */
[----:B------:R-:W-:Y:S01]  /*2d00*/  LOP3.LUT R9, R8, R3, RZ, 0x3c, !PT ;  /* 0x0000000308097212 */ /* 0x000fe200078e3cff */
[----:B------:R-:W-:Y:S02]  /*2d10*/  IMAD.MOV.U32 R4, RZ, RZ, R5 ;  /* 0x000000ffff047224 */ /* 0x000fe400078e0005 */
[----:B------:R-:W-:Y:S02]  /*2d20*/  IMAD.MOV.U32 R5, RZ, RZ, R2 ;  /* 0x000000ffff057224 */ /* 0x000fe400078e0002 */
[----:B------:R-:W-:Y:S02]  /*2d30*/  IMAD.MOV.U32 R2, RZ, RZ, R3 ;  /* 0x000000ffff027224 */ /* 0x000fe400078e0003 */
[----:B------:R-:W-:-:S02]  /*2d40*/  IMAD.IADD R0, R9, 0x1, R6 ;  /* 0x0000000109007824 */ /* 0x000fc400078e0206 */
[----:B------:R-:W-:Y:S01]  /*2d50*/  IMAD.MOV.U32 R3, RZ, RZ, R9 ;  /* 0x000000ffff037224 */ /* 0x000fe200078e0009 */
[----:B------:R-:W-:Y:S06]  /*2d60*/  BRA.U !UP0, `(.L_x_18) ;  /* 0x0000000108e47547 */ /* 0x000fec000b800000 */
[----:B------:R-:W0:Y:S01]  /*2d70*/  I2F.U32.RP R10, UR6 ;  /* 0x00000006000a7d06 */ /* 0x000e220008209000 */
[----:B------:R-:W1:Y:S01]  /*2d80*/  S2UR UR5, SR_CgaCtaId ;  /* 0x00000000000579c3 */ /* 0x000e620000008800 */
[----:B------:R-:W-:Y:S01]  /*2d90*/  ISETP.NE.U32.AND P1, PT, RZ, UR6, PT ;  /* 0x00000006ff007c0c */ /* 0x000fe2000bf25070 */
[----:B------:R-:W-:Y:S01]  /*2da0*/  UMOV UR4, 0x400 ;  /* 0x0000040000047882 */ /* 0x000fe20000000000 */
[----:B------:R-:W-:Y:S01]  /*2db0*/  IMAD.MOV.U32 R15, RZ, RZ, RZ ;  /* 0x000000ffff0f7224 */ /* 0x000fe200078e00ff */
[----:B------:R-:W-:Y:S01]  /*2dc0*/  UIADD3 UR4, UPT, UPT, UR4, 0x4, URZ ;  /* 0x0000000404047890 */ /* 0x000fe2000fffe0ff */
[----:B------:R-:W2:Y:S01]  /*2dd0*/  LDCU UR10, c[0x0][0x38c] ;  /* 0x00007180ff0a77ac */ /* 0x000ea20008000800 */
[----:B------:R-:W3:Y:S01]  /*2de0*/  LDCU UR11, c[0x0][0x38c] ;  /* 0x00007180ff0b77ac */ /* 0x000ee20008000800 */
[----:B0-----:R-:W0:Y:S01]  /*2df0*/  MUFU.RCP R10, R10 ;  /* 0x0000000a000a7308 */ /* 0x001e220000001000 */
[----:B-1----:R-:W-:Y:S01]  /*2e00*/  ULEA UR4, UR5, UR4, 0x18 ;  /* 0x0000000405047291 */ /* 0x002fe2000f8ec0ff */
[----:B0-----:R-:W-:-:S06]  /*2e10*/  VIADD R8, R10, 0xffffffe ;  /* 0x0ffffffe0a087836 */ /* 0x001fcc0000000000 */
[----:B------:R0:W1:Y:S02]  /*2e20*/  F2I.FTZ.U32.TRUNC.NTZ R9, R8 ;  /* 0x0000000800097305 */ /* 0x000064000021f000 */
[----:B0-----:R-:W-:Y:S02]  /*2e30*/  IMAD.MOV.U32 R8, RZ, RZ, RZ ;  /* 0x000000ffff087224 */ /* 0x001fe400078e00ff */
[----:B-1----:R-:W-:-:S04]  /*2e40*/  IMAD.MOV R11, RZ, RZ, -R9 ;  /* 0x000000ffff0b7224 */ /* 0x002fc800078e0a09 */
[----:B------:R-:W-:-:S04]  /*2e50*/  IMAD R11, R11, UR6, RZ ;  /* 0x000000060b0b7c24 */ /* 0x000fc8000f8e02ff */
[----:B------:R-:W-:Y:S02]  /*2e60*/  IMAD.HI.U32 R9, R9, R11, R8 ;  /* 0x0000000b09097227 */ /* 0x000fe400078e0008 */
[----:B------:R-:W0:Y:S04]  /*2e70*/  LDC.64 R10, c[0x0][0x380] ;  /* 0x0000e000ff0a7b82 */ /* 0x000e280000000a00 */
[----:B------:R-:W-:-:S04]  /*2e80*/  IMAD.HI.U32 R9, R9, R0, RZ ;  /* 0x0000000009097227 */ /* 0x000fc800078e00ff */
[----:B------:R-:W-:-:S04]  /*2e90*/  IMAD.MOV R9, RZ, RZ, -R9 ;  /* 0x000000ffff097224 */ /* 0x000fc800078e0a09 */
[----:B------:R-:W-:-:S05]  /*2ea0*/  IMAD R13, R9, UR6, R0 ;  /* 0x00000006090d7c24 */ /* 0x000fca000f8e0200 */
[----:B------:R-:W-:-:S13]  /*2eb0*/  ISETP.GE.U32.AND P0, PT, R13, UR6, PT ;  /* 0x000000060d007c0c */ /* 0x000fda000bf06070 */
[----:B------:R-:W-:-:S05]  /*2ec0*/  @P0 VIADD R13, R13, -UR6 ;  /* 0x800000060d0d0c36 */ /* 0x000fca0008000000 */
[----:B------:R-:W-:-:S13]  /*2ed0*/  ISETP.GE.U32.AND P0, PT, R13, UR6, PT ;  /* 0x000000060d007c0c */ /* 0x000fda000bf06070 */
[----:B------:R-:W-:Y:S01]  /*2ee0*/  @P0 VIADD R13, R13, -UR6 ;  /* 0x800000060d0d0c36 */ /* 0x000fe20008000000 */
[----:B0-23--:R-:W-:-:S07]  /*2ef0*/  @!P1 LOP3.LUT R13, RZ, UR6, RZ, 0x33, !PT ;  /* 0x00000006ff0d9c12 */ /* 0x00dfce000f8e33ff */
.L_x_20:
[----:B------:R-:W0:Y:S02]  /*2f00*/  LDS.U8 R0, [R15+UR4] ;  /* 0x000000040f007984 */ /* 0x000e240008000000 */
[----:B0-----:R-:W-:-:S13]  /*2f10*/  ISETP.NE.AND P0, PT, R0, RZ, PT ;  /* 0x000000ff0000720c */ /* 0x001fda0003f05270 */
[----:B------:R-:W-:Y:S05]  /*2f20*/  @!P0 BRA `(.L_x_19) ;  /* 0x0000000000108947 */ /* 0x000fea0003800000 */
[----:B------:R-:W-:-:S06]  /*2f30*/  IMAD.WIDE.U32 R8, R15, 0x4, R10 ;  /* 0x000000040f087825 */ /* 0x000fcc00078e000a */
[----:B------:R-:W2:Y:S02]  /*2f40*/  LDG.E R8, desc[UR8][R8.64] ;  /* 0x0000000808087981 */ /* 0x000ea4000c1e1900 */
[----:B--2---:R-:W-:-:S13]  /*2f50*/  ISETP.NE.AND P0, PT, R8, R13, PT ;  /* 0x0000000d0800720c */ /* 0x004fda0003f05270 */
[----:B------:R-:W-:Y:S05]  /*2f60*/  @!P0 BRA `(.L_x_18) ;  /* 0x0000000000648947 */ /* 0x000fea0003800000 */
.L_x_19:
[----:B------:R-:W-:-:S05]  /*2f70*/  VIADD R15, R15, 0x1 ;  /* 0x000000010f0f7836 */ /* 0x000fca0000000000 */
[----:B------:R-:W-:-:S13]  /*2f80*/  ISETP.NE.AND P0, PT, R15, UR10, PT ;  /* 0x0000000a0f007c0c */ /* 0x000fda000bf05270 */
[----:B------:R-:W-:Y:S05]  /*2f90*/  @P0 BRA `(.L_x_20) ;  /* 0xfffffffc00d80947 */ /* 0x000fea000383ffff */
[----:B------:R-:W-:-:S07]  /*2fa0*/  IMAD.MOV.U32 R11, RZ, RZ, RZ ;  /* 0x000000ffff0b7224 */ /* 0x000fce00078e00ff */
.L_x_23:
[----:B------:R-:W0:Y:S01]  /*2fb0*/  LDS.U8 R0, [R11+UR4] ;  /* 0x000000040b007984 */ /* 0x000e220008000000 */
[----:B------:R-:W-:Y:S05]  /*2fc0*/  YIELD ;  /* 0x0000000000007946 */ /* 0x000fea0003800000 */
[----:B0-----:R-:W-:Y:S01]  /*2fd0*/  ISETP.NE.AND P0, PT, R0, RZ, PT ;  /* 0x000000ff0000720c */ /* 0x001fe20003f05270 */
[----:B------:R-:W-:-:S12]  /*2fe0*/  VIADD R0, R11, UR4 ;  /* 0x000000040b007c36 */ /* 0x000fd80008000000 */
[----:B------:R-:W-:Y:S05]  /*2ff0*/  @P0 BRA `(.L_x_21) ;  /* 0x0000000000140947 */ /* 0x000fea0003800000 */
[----:B------:R-:W-:Y:S02]  /*3000*/  IMAD.MOV.U32 R9, RZ, RZ, 0x1 ;  /* 0x00000001ff097424 */ /* 0x000fe400078e00ff */
[----:B------:R-:W-:-:S05]  /*3010*/  IMAD.MOV.U32 R8, RZ, RZ, RZ ;  /* 0x000000ffff087224 */ /* 0x000fca00078e00ff */
[----:B------:R-:W0:Y:S02]  /*3020*/  ATOMS.CAS R0, [R0], R8, R9 ;  /* 0x000000080000738d */ /* 0x000e240000000009 */
[----:B0-----:R-:W-:-:S13]  /*3030*/  ISETP.NE.AND P0, PT, R0, RZ, PT ;  /* 0x000000ff0000720c */ /* 0x001fda0003f05270 */
[----:B------:R-:W-:Y:S05]  /*3040*/  @!P0 BRA `(.L_x_22) ;  /* 0x0000000000108947 */ /* 0x000fea0003800000 */
.L_x_21:
[----:B------:R-:W-:-:S05]  /*3050*/  VIADD R11, R11, 0x1 ;  /* 0x000000010b0b7836 */ /* 0x000fca0000000000 */
[----:B------:R-:W-:-:S13]  /*3060*/  ISETP.NE.AND P0, PT, R11, UR11, PT ;  /* 0x0000000b0b007c0c */ /* 0x000fda000bf05270 */
[----:B------:R-:W-:Y:S05]  /*3070*/  @P0 BRA `(.L_x_23) ;  /* 0xfffffffc00cc0947 */ /* 0x000fea000383ffff */
[----:B------:R-:W-:Y:S05]  /*3080*/  BRA `(.L_x_18) ;  /* 0x00000000001c7947 */ /* 0x000fea0003800000 */
.L_x_22:
[----:B------:R-:W0:Y:S01]  /*3090*/  S2UR UR6, SR_CgaCtaId ;  /* 0x00000000000679c3 */ /* 0x000e220000008800 */
[----:B------:R-:W-:-:S07]  /*30a0*/  UMOV UR5, 0x400 ;  /* 0x0000040000057882 */ /* 0x000fce0000000000 */
[----:B------:R-:W1:Y:S01]  /*30b0*/  LDC.64 R8, c[0x0][0x380] ;  /* 0x0000e000ff087b82 */ /* 0x000e620000000a00 */
[----:B0-----:R-:W-:Y:S01]  /*30c0*/  ULEA UR5, UR6, UR5, 0x18 ;  /* 0x0000000506057291 */ /* 0x001fe2000f8ec0ff */
[----:B-1----:R-:W-:-:S08]  /*30d0*/  IMAD.WIDE.U32 R8, R11, 0x4, R8 ;  /* 0x000000040b087825 */ /* 0x002fd000078e0008 */
[----:B------:R-:W-:Y:S04]  /*30e0*/  ATOMS.POPC.INC.32 RZ, [UR5] ;  /* 0x00000000ffff7f8c */ /* 0x000fe8000d800005 */
[----:B------:R0:W-:Y:S02]  /*30f0*/  STG.E desc[UR8][R8.64], R13 ;  /* 0x0000000d08007986 */ /* 0x0001e4000c101908 */
.L_x_18:
[----:B------:R-:W-:Y:S05]  /*3100*/  WARPSYNC.ALL ;  /* 0x0000000000007948 */ /* 0x000fea0003800000 */
[----:B------:R-:W1:Y:S08]  /*3110*/  S2UR UR6, SR_CgaCtaId ;  /* 0x00000000000679c3 */ /* 0x000e700000008800 */
[----:B------:R-:W-:Y:S06]  /*3120*/  BAR.SYNC.DEFER_BLOCKING 0x0 ;  /* 0x0000000000007b1d */ /* 0x000fec0000010000 */
[----:B------:R-:W-:-:S02]  /*3130*/  UMOV UR5, 0x400 ;  /* 0x0000040000057882 */ /* 0x000fc40000000000 */
[----:B-1----:R-:W-:-:S09]  /*3140*/  ULEA UR5, UR6, UR5, 0x18 ;  /* 0x0000000506057291 */ /* 0x002fd2000f8ec0ff */
[----:B------:R-:W1:Y:S02]  /*3150*/  LDS R0, [UR5] ;  /* 0x00000005ff007984 */ /* 0x000e640008000800 */
[----:B------:R-:W1:Y:S02]  /*3160*/  LDCU UR5, c[0x0][0x38c] ;  /* 0x00007180ff0577ac */ /* 0x000e640008000800 */
[----:B-1----:R-:W-:-:S13]  /*3170*/  ISETP.GE.AND P0, PT, R0, UR5, PT ;  /* 0x0000000500007c0c */ /* 0x002fda000bf06270 */
[----:B------:R-:W-:Y:S05]  /*3180*/  @!P0 BRA `(.L_x_24) ;  /* 0xfffffff800b88947 */ /* 0x000fea000383ffff */
[----:B------:R-:W-:Y:S05]  /*3190*/  EXIT ;  /* 0x000000000000794d */ /* 0x000fea0003800000 */
.L_x_25:
[----:B------:R-:W-:-:S00]  /*31a0*/  BRA `(.L_x_25) ;  /* 0xfffffffc00fc7947 */ /* 0x000fc0000383ffff */
[----:B------:R-:W-:-:S00]  /*31b0*/  NOP ;  /* 0x0000000000007918 */ /* 0x000fc00000000000 */
        /* <DEDUP_REMOVED lines=12> */
.L_x_26:


//--------------------- .nv.global.init           --------------------------
	.section	.nv.global.init,"aw",@progbits
	.align	4
.nv.global.init:
	.type		mrg32k3aM1SubSeq,@object
	.size		mrg32k3aM1SubSeq,(mrg32k3aM2SubSeq - mrg32k3aM1SubSeq)
mrg32k3aM1SubSeq:
        /*0000*/ 	.byte	0x0b, 0xcc, 0xee, 0x04, 0x73, 0x29, 0x8b, 0x6f, 0xf6, 0x53, 0x03, 0xf6, 0x23, 0xf6, 0xea, 0xda
        /* <DEDUP_REMOVED lines=125> */
	.type		mrg32k3aM2SubSeq,@object
	.size		mrg32k3aM2SubSeq,(mrg32k3aM1 - mrg32k3aM2SubSeq)
mrg32k3aM2SubSeq:
        /* <DEDUP_REMOVED lines=126> */
	.type		mrg32k3aM1,@object
	.size		mrg32k3aM1,(mrg32k3aM1Seq - mrg32k3aM1)
mrg32k3aM1:
        /* <DEDUP_REMOVED lines=144> */
	.type		mrg32k3aM1Seq,@object
	.size		mrg32k3aM1Seq,(mrg32k3aM2 - mrg32k3aM1Seq)
mrg32k3aM1Seq:
        /* <DEDUP_REMOVED lines=144> */
	.type		mrg32k3aM2,@object
	.size		mrg32k3aM2,(mrg32k3aM2Seq - mrg32k3aM2)
mrg32k3aM2:
        /* <DEDUP_REMOVED lines=144> */
	.type		mrg32k3aM2Seq,@object
	.size		mrg32k3aM2Seq,(precalc_xorwow_matrix - mrg32k3aM2Seq)
mrg32k3aM2Seq:
        /* <DEDUP_REMOVED lines=144> */
	.type		precalc_xorwow_matrix,@object
	.size		precalc_xorwow_matrix,(precalc_xorwow_offset_matrix - precalc_xorwow_matrix)
precalc_xorwow_matrix:
        /* <DEDUP_REMOVED lines=6400> */
	.type		precalc_xorwow_offset_matrix,@object
	.size		precalc_xorwow_offset_matrix,(.L_1 - precalc_xorwow_offset_matrix)
precalc_xorwow_offset_matrix:
        /* <DEDUP_REMOVED lines=6400> */
.L_1:


//--------------------- .nv.shared._Z30generateUniqueRandomIntsAtomicPiiiy --------------------------
	.section	.nv.shared._Z30generateUniqueRandomIntsAtomicPiiiy,"aw",@nobits
	.sectionflags	@""
	.align	4
.nv.shared._Z30generateUniqueRandomIntsAtomicPiiiy:
	.zero		2052


//--------------------- .nv.shared.reserved.0     --------------------------
	.section	.nv.shared.reserved.0,"aw",@nobits
	.weak		__nv_reservedSMEM_offset_0_alias
	.size		__nv_reservedSMEM_offset_0_alias, 0, 64
	.other		__nv_reservedSMEM_offset_0_alias,@"STO_CUDA_RESERVED_SHARED STV_DEFAULT"
__nv_reservedSMEM_offset_0_alias:
	.zero		0
	.zero		64


//--------------------- .nv.constant0._Z30generateUniqueRandomIntsAtomicPiiiy --------------------------
	.section	.nv.constant0._Z30generateUniqueRandomIntsAtomicPiiiy,"a",@progbits
	.sectionflags	@""
	.align	4
.nv.constant0._Z30generateUniqueRandomIntsAtomicPiiiy:
	.zero		920


//--------------------- SYMBOLS --------------------------

	.type		.nv.reservedSmem.offset0,@object
	.size		.nv.reservedSmem.offset0,0x4
	.type		.nv.reservedSmem.cap,@object
	.size		.nv.reservedSmem.cap,0x4
